//
// Generated by NVIDIA NVVM Compiler
//
// Compiler Build ID: CL-36424714
// Cuda compilation tools, release 13.0, V13.0.88
// Based on NVVM 20.0.0
//

.version 9.0
.target sm_100
.address_size 64

	// .globl	_Z23generate_random_numbersPymy
.global .align 4 .b8 precalc_xorwow_matrix[102400];
.global .align 4 .b8 precalc_xorwow_offset_matrix[102400];
.global .align 4 .b8 mrg32k3aM1[2304];
.global .align 4 .b8 mrg32k3aM2[2304];
.global .align 4 .b8 mrg32k3aM1SubSeq[2016];
.global .align 4 .b8 mrg32k3aM2SubSeq[2016];
.global .align 4 .b8 mrg32k3aM1Seq[2304];
.global .align 4 .b8 mrg32k3aM2Seq[2304];
.const .align 8 .b8 __cr_lgamma_table[72];

.visible .entry _Z23generate_random_numbersPymy(
	.param .u64 .ptr .align 1 _Z23generate_random_numbersPymy_param_0,
	.param .u64 _Z23generate_random_numbersPymy_param_1,
	.param .u64 _Z23generate_random_numbersPymy_param_2
)
{
	.local .align 8 .b8 	__local_depot0[48];
	.reg .b64 	%SP;
	.reg .b64 	%SPL;
	.reg .pred 	%p<73>;
	.reg .b32 	%r<1338>;
	.reg .b32 	%f<41>;
	.reg .b64 	%rd<61>;

	mov.u64 	%SPL, __local_depot0;
	ld.param.u64 	%rd23, [_Z23generate_random_numbersPymy_param_0];
	ld.param.u64 	%rd25, [_Z23generate_random_numbersPymy_param_1];
	ld.param.u64 	%rd24, [_Z23generate_random_numbersPymy_param_2];
	add.u64 	%rd1, %SPL, 0;
	mov.u32 	%r583, %tid.x;
	mov.u32 	%r584, %ctaid.x;
	mov.u32 	%r585, %ntid.x;
	mad.lo.s32 	%r586, %r584, %r585, %r583;
	cvt.s64.s32 	%rd53, %r586;
	add.s64 	%rd27, %rd25, %rd53;
	cvt.u32.u64 	%r587, %rd27;
	xor.b32  	%r588, %r587, -1429050551;
	mul.lo.s32 	%r1, %r588, 1099087573;
	{ .reg .b32 tmp; mov.b64 {tmp, %r589}, %rd27; }
	xor.b32  	%r2, %r589, -136515619;
	mul.lo.s32 	%r590, %r2, -1703105765;
	add.s32 	%r591, %r1, %r590;
	add.s32 	%r1326, %r591, 6615241;
	add.s32 	%r1050, %r1, 123456789;
	st.local.v2.u32 	[%rd1], {%r1326, %r1050};
	xor.b32  	%r1049, %r1, 362436069;
	add.s32 	%r1048, %r590, 521288629;
	st.local.v2.u32 	[%rd1+8], {%r1049, %r1048};
	xor.b32  	%r1047, %r590, 88675123;
	add.s32 	%r1046, %r1, 5783321;
	st.local.v2.u32 	[%rd1+16], {%r1047, %r1046};
	setp.eq.s32 	%p1, %r586, 0;
	@%p1 bra 	$L__BB0_115;
	mov.b32 	%r1033, 0;
$L__BB0_2:
	mov.u64 	%rd3, %rd53;
	and.b64  	%rd4, %rd3, 3;
	setp.eq.s64 	%p2, %rd4, 0;
	@%p2 bra 	$L__BB0_114;
	mul.wide.u32 	%rd28, %r1033, 3200;
	mov.u64 	%rd29, precalc_xorwow_matrix;
	add.s64 	%rd5, %rd29, %rd28;
	mov.b32 	%r1046, 0;
	mov.u32 	%r1047, %r1046;
	mov.u32 	%r1048, %r1046;
	mov.u32 	%r1049, %r1046;
	mov.u32 	%r1050, %r1046;
	mov.u32 	%r1039, %r1046;
$L__BB0_4:
	mul.wide.u32 	%rd30, %r1039, 4;
	add.s64 	%rd31, %rd1, %rd30;
	ld.local.u32 	%r21, [%rd31+4];
	shl.b32 	%r22, %r1039, 5;
	mov.b32 	%r1045, 0;
$L__BB0_5:
	.pragma "nounroll";
	shr.u32 	%r595, %r21, %r1045;
	and.b32  	%r596, %r595, 1;
	setp.eq.b32 	%p3, %r596, 1;
	not.pred 	%p4, %p3;
	add.s32 	%r597, %r22, %r1045;
	mul.lo.s32 	%r598, %r597, 5;
	mul.wide.u32 	%rd32, %r598, 4;
	add.s64 	%rd6, %rd5, %rd32;
	@%p4 bra 	$L__BB0_7;
	ld.global.u32 	%r599, [%rd6];
	xor.b32  	%r1050, %r1050, %r599;
	ld.global.u32 	%r600, [%rd6+4];
	xor.b32  	%r1049, %r1049, %r600;
	ld.global.u32 	%r601, [%rd6+8];
	xor.b32  	%r1048, %r1048, %r601;
	ld.global.u32 	%r602, [%rd6+12];
	xor.b32  	%r1047, %r1047, %r602;
	ld.global.u32 	%r603, [%rd6+16];
	xor.b32  	%r1046, %r1046, %r603;
$L__BB0_7:
	and.b32  	%r605, %r595, 2;
	setp.eq.s32 	%p5, %r605, 0;
	@%p5 bra 	$L__BB0_9;
	ld.global.u32 	%r606, [%rd6+20];
	xor.b32  	%r1050, %r1050, %r606;
	ld.global.u32 	%r607, [%rd6+24];
	xor.b32  	%r1049, %r1049, %r607;
	ld.global.u32 	%r608, [%rd6+28];
	xor.b32  	%r1048, %r1048, %r608;
	ld.global.u32 	%r609, [%rd6+32];
	xor.b32  	%r1047, %r1047, %r609;
	ld.global.u32 	%r610, [%rd6+36];
	xor.b32  	%r1046, %r1046, %r610;
$L__BB0_9:
	and.b32  	%r612, %r595, 4;
	setp.eq.s32 	%p6, %r612, 0;
	@%p6 bra 	$L__BB0_11;
	ld.global.u32 	%r613, [%rd6+40];
	xor.b32  	%r1050, %r1050, %r613;
	ld.global.u32 	%r614, [%rd6+44];
	xor.b32  	%r1049, %r1049, %r614;
	ld.global.u32 	%r615, [%rd6+48];
	xor.b32  	%r1048, %r1048, %r615;
	ld.global.u32 	%r616, [%rd6+52];
	xor.b32  	%r1047, %r1047, %r616;
	ld.global.u32 	%r617, [%rd6+56];
	xor.b32  	%r1046, %r1046, %r617;
$L__BB0_11:
	and.b32  	%r619, %r595, 8;
	setp.eq.s32 	%p7, %r619, 0;
	@%p7 bra 	$L__BB0_13;
	ld.global.u32 	%r620, [%rd6+60];
	xor.b32  	%r1050, %r1050, %r620;
	ld.global.u32 	%r621, [%rd6+64];
	xor.b32  	%r1049, %r1049, %r621;
	ld.global.u32 	%r622, [%rd6+68];
	xor.b32  	%r1048, %r1048, %r622;
	ld.global.u32 	%r623, [%rd6+72];
	xor.b32  	%r1047, %r1047, %r623;
	ld.global.u32 	%r624, [%rd6+76];
	xor.b32  	%r1046, %r1046, %r624;
$L__BB0_13:
	and.b32  	%r626, %r595, 16;
	setp.eq.s32 	%p8, %r626, 0;
	@%p8 bra 	$L__BB0_15;
	ld.global.u32 	%r627, [%rd6+80];
	xor.b32  	%r1050, %r1050, %r627;
	ld.global.u32 	%r628, [%rd6+84];
	xor.b32  	%r1049, %r1049, %r628;
	ld.global.u32 	%r629, [%rd6+88];
	xor.b32  	%r1048, %r1048, %r629;
	ld.global.u32 	%r630, [%rd6+92];
	xor.b32  	%r1047, %r1047, %r630;
	ld.global.u32 	%r631, [%rd6+96];
	xor.b32  	%r1046, %r1046, %r631;
$L__BB0_15:
	and.b32  	%r633, %r595, 32;
	setp.eq.s32 	%p9, %r633, 0;
	@%p9 bra 	$L__BB0_17;
	ld.global.u32 	%r634, [%rd6+100];
	xor.b32  	%r1050, %r1050, %r634;
	ld.global.u32 	%r635, [%rd6+104];
	xor.b32  	%r1049, %r1049, %r635;
	ld.global.u32 	%r636, [%rd6+108];
	xor.b32  	%r1048, %r1048, %r636;
	ld.global.u32 	%r637, [%rd6+112];
	xor.b32  	%r1047, %r1047, %r637;
	ld.global.u32 	%r638, [%rd6+116];
	xor.b32  	%r1046, %r1046, %r638;
$L__BB0_17:
	and.b32  	%r640, %r595, 64;
	setp.eq.s32 	%p10, %r640, 0;
	@%p10 bra 	$L__BB0_19;
	ld.global.u32 	%r641, [%rd6+120];
	xor.b32  	%r1050, %r1050, %r641;
	ld.global.u32 	%r642, [%rd6+124];
	xor.b32  	%r1049, %r1049, %r642;
	ld.global.u32 	%r643, [%rd6+128];
	xor.b32  	%r1048, %r1048, %r643;
	ld.global.u32 	%r644, [%rd6+132];
	xor.b32  	%r1047, %r1047, %r644;
	ld.global.u32 	%r645, [%rd6+136];
	xor.b32  	%r1046, %r1046, %r645;
$L__BB0_19:
	and.b32  	%r647, %r595, 128;
	setp.eq.s32 	%p11, %r647, 0;
	@%p11 bra 	$L__BB0_21;
	ld.global.u32 	%r648, [%rd6+140];
	xor.b32  	%r1050, %r1050, %r648;
	ld.global.u32 	%r649, [%rd6+144];
	xor.b32  	%r1049, %r1049, %r649;
	ld.global.u32 	%r650, [%rd6+148];
	xor.b32  	%r1048, %r1048, %r650;
	ld.global.u32 	%r651, [%rd6+152];
	xor.b32  	%r1047, %r1047, %r651;
	ld.global.u32 	%r652, [%rd6+156];
	xor.b32  	%r1046, %r1046, %r652;
$L__BB0_21:
	and.b32  	%r654, %r595, 256;
	setp.eq.s32 	%p12, %r654, 0;
	@%p12 bra 	$L__BB0_23;
	ld.global.u32 	%r655, [%rd6+160];
	xor.b32  	%r1050, %r1050, %r655;
	ld.global.u32 	%r656, [%rd6+164];
	xor.b32  	%r1049, %r1049, %r656;
	ld.global.u32 	%r657, [%rd6+168];
	xor.b32  	%r1048, %r1048, %r657;
	ld.global.u32 	%r658, [%rd6+172];
	xor.b32  	%r1047, %r1047, %r658;
	ld.global.u32 	%r659, [%rd6+176];
	xor.b32  	%r1046, %r1046, %r659;
$L__BB0_23:
	and.b32  	%r661, %r595, 512;
	setp.eq.s32 	%p13, %r661, 0;
	@%p13 bra 	$L__BB0_25;
	ld.global.u32 	%r662, [%rd6+180];
	xor.b32  	%r1050, %r1050, %r662;
	ld.global.u32 	%r663, [%rd6+184];
	xor.b32  	%r1049, %r1049, %r663;
	ld.global.u32 	%r664, [%rd6+188];
	xor.b32  	%r1048, %r1048, %r664;
	ld.global.u32 	%r665, [%rd6+192];
	xor.b32  	%r1047, %r1047, %r665;
	ld.global.u32 	%r666, [%rd6+196];
	xor.b32  	%r1046, %r1046, %r666;
$L__BB0_25:
	and.b32  	%r668, %r595, 1024;
	setp.eq.s32 	%p14, %r668, 0;
	@%p14 bra 	$L__BB0_27;
	ld.global.u32 	%r669, [%rd6+200];
	xor.b32  	%r1050, %r1050, %r669;
	ld.global.u32 	%r670, [%rd6+204];
	xor.b32  	%r1049, %r1049, %r670;
	ld.global.u32 	%r671, [%rd6+208];
	xor.b32  	%r1048, %r1048, %r671;
	ld.global.u32 	%r672, [%rd6+212];
	xor.b32  	%r1047, %r1047, %r672;
	ld.global.u32 	%r673, [%rd6+216];
	xor.b32  	%r1046, %r1046, %r673;
$L__BB0_27:
	and.b32  	%r675, %r595, 2048;
	setp.eq.s32 	%p15, %r675, 0;
	@%p15 bra 	$L__BB0_29;
	ld.global.u32 	%r676, [%rd6+220];
	xor.b32  	%r1050, %r1050, %r676;
	ld.global.u32 	%r677, [%rd6+224];
	xor.b32  	%r1049, %r1049, %r677;
	ld.global.u32 	%r678, [%rd6+228];
	xor.b32  	%r1048, %r1048, %r678;
	ld.global.u32 	%r679, [%rd6+232];
	xor.b32  	%r1047, %r1047, %r679;
	ld.global.u32 	%r680, [%rd6+236];
	xor.b32  	%r1046, %r1046, %r680;
$L__BB0_29:
	and.b32  	%r682, %r595, 4096;
	setp.eq.s32 	%p16, %r682, 0;
	@%p16 bra 	$L__BB0_31;
	ld.global.u32 	%r683, [%rd6+240];
	xor.b32  	%r1050, %r1050, %r683;
	ld.global.u32 	%r684, [%rd6+244];
	xor.b32  	%r1049, %r1049, %r684;
	ld.global.u32 	%r685, [%rd6+248];
	xor.b32  	%r1048, %r1048, %r685;
	ld.global.u32 	%r686, [%rd6+252];
	xor.b32  	%r1047, %r1047, %r686;
	ld.global.u32 	%r687, [%rd6+256];
	xor.b32  	%r1046, %r1046, %r687;
$L__BB0_31:
	and.b32  	%r689, %r595, 8192;
	setp.eq.s32 	%p17, %r689, 0;
	@%p17 bra 	$L__BB0_33;
	ld.global.u32 	%r690, [%rd6+260];
	xor.b32  	%r1050, %r1050, %r690;
	ld.global.u32 	%r691, [%rd6+264];
	xor.b32  	%r1049, %r1049, %r691;
	ld.global.u32 	%r692, [%rd6+268];
	xor.b32  	%r1048, %r1048, %r692;
	ld.global.u32 	%r693, [%rd6+272];
	xor.b32  	%r1047, %r1047, %r693;
	ld.global.u32 	%r694, [%rd6+276];
	xor.b32  	%r1046, %r1046, %r694;
$L__BB0_33:
	and.b32  	%r696, %r595, 16384;
	setp.eq.s32 	%p18, %r696, 0;
	@%p18 bra 	$L__BB0_35;
	ld.global.u32 	%r697, [%rd6+280];
	xor.b32  	%r1050, %r1050, %r697;
	ld.global.u32 	%r698, [%rd6+284];
	xor.b32  	%r1049, %r1049, %r698;
	ld.global.u32 	%r699, [%rd6+288];
	xor.b32  	%r1048, %r1048, %r699;
	ld.global.u32 	%r700, [%rd6+292];
	xor.b32  	%r1047, %r1047, %r700;
	ld.global.u32 	%r701, [%rd6+296];
	xor.b32  	%r1046, %r1046, %r701;
$L__BB0_35:
	and.b32  	%r703, %r595, 32768;
	setp.eq.s32 	%p19, %r703, 0;
	@%p19 bra 	$L__BB0_37;
	ld.global.u32 	%r704, [%rd6+300];
	xor.b32  	%r1050, %r1050, %r704;
	ld.global.u32 	%r705, [%rd6+304];
	xor.b32  	%r1049, %r1049, %r705;
	ld.global.u32 	%r706, [%rd6+308];
	xor.b32  	%r1048, %r1048, %r706;
	ld.global.u32 	%r707, [%rd6+312];
	xor.b32  	%r1047, %r1047, %r707;
	ld.global.u32 	%r708, [%rd6+316];
	xor.b32  	%r1046, %r1046, %r708;
$L__BB0_37:
	add.s32 	%r1045, %r1045, 16;
	setp.ne.s32 	%p20, %r1045, 32;
	@%p20 bra 	$L__BB0_5;
	mad.lo.s32 	%r709, %r1039, -31, %r22;
	add.s32 	%r1039, %r709, 1;
	setp.ne.s32 	%p21, %r1039, 5;
	@%p21 bra 	$L__BB0_4;
	st.local.u32 	[%rd1+4], %r1050;
	st.local.v2.u32 	[%rd1+8], {%r1049, %r1048};
	st.local.v2.u32 	[%rd1+16], {%r1047, %r1046};
	setp.eq.s64 	%p22, %rd4, 1;
	@%p22 bra 	$L__BB0_114;
	mov.b32 	%r1046, 0;
	mov.u32 	%r1047, %r1046;
	mov.u32 	%r1048, %r1046;
	mov.u32 	%r1049, %r1046;
	mov.u32 	%r1050, %r1046;
	mov.u32 	%r1131, %r1046;
$L__BB0_41:
	mul.wide.u32 	%rd33, %r1131, 4;
	add.s64 	%rd34, %rd1, %rd33;
	ld.local.u32 	%r197, [%rd34+4];
	shl.b32 	%r198, %r1131, 5;
	mov.b32 	%r1137, 0;
$L__BB0_42:
	.pragma "nounroll";
	shr.u32 	%r712, %r197, %r1137;
	and.b32  	%r713, %r712, 1;
	setp.eq.b32 	%p23, %r713, 1;
	not.pred 	%p24, %p23;
	add.s32 	%r714, %r198, %r1137;
	mul.lo.s32 	%r715, %r714, 5;
	mul.wide.u32 	%rd35, %r715, 4;
	add.s64 	%rd7, %rd5, %rd35;
	@%p24 bra 	$L__BB0_44;
	ld.global.u32 	%r716, [%rd7];
	xor.b32  	%r1050, %r1050, %r716;
	ld.global.u32 	%r717, [%rd7+4];
	xor.b32  	%r1049, %r1049, %r717;
	ld.global.u32 	%r718, [%rd7+8];
	xor.b32  	%r1048, %r1048, %r718;
	ld.global.u32 	%r719, [%rd7+12];
	xor.b32  	%r1047, %r1047, %r719;
	ld.global.u32 	%r720, [%rd7+16];
	xor.b32  	%r1046, %r1046, %r720;
$L__BB0_44:
	and.b32  	%r722, %r712, 2;
	setp.eq.s32 	%p25, %r722, 0;
	@%p25 bra 	$L__BB0_46;
	ld.global.u32 	%r723, [%rd7+20];
	xor.b32  	%r1050, %r1050, %r723;
	ld.global.u32 	%r724, [%rd7+24];
	xor.b32  	%r1049, %r1049, %r724;
	ld.global.u32 	%r725, [%rd7+28];
	xor.b32  	%r1048, %r1048, %r725;
	ld.global.u32 	%r726, [%rd7+32];
	xor.b32  	%r1047, %r1047, %r726;
	ld.global.u32 	%r727, [%rd7+36];
	xor.b32  	%r1046, %r1046, %r727;
$L__BB0_46:
	and.b32  	%r729, %r712, 4;
	setp.eq.s32 	%p26, %r729, 0;
	@%p26 bra 	$L__BB0_48;
	ld.global.u32 	%r730, [%rd7+40];
	xor.b32  	%r1050, %r1050, %r730;
	ld.global.u32 	%r731, [%rd7+44];
	xor.b32  	%r1049, %r1049, %r731;
	ld.global.u32 	%r732, [%rd7+48];
	xor.b32  	%r1048, %r1048, %r732;
	ld.global.u32 	%r733, [%rd7+52];
	xor.b32  	%r1047, %r1047, %r733;
	ld.global.u32 	%r734, [%rd7+56];
	xor.b32  	%r1046, %r1046, %r734;
$L__BB0_48:
	and.b32  	%r736, %r712, 8;
	setp.eq.s32 	%p27, %r736, 0;
	@%p27 bra 	$L__BB0_50;
	ld.global.u32 	%r737, [%rd7+60];
	xor.b32  	%r1050, %r1050, %r737;
	ld.global.u32 	%r738, [%rd7+64];
	xor.b32  	%r1049, %r1049, %r738;
	ld.global.u32 	%r739, [%rd7+68];
	xor.b32  	%r1048, %r1048, %r739;
	ld.global.u32 	%r740, [%rd7+72];
	xor.b32  	%r1047, %r1047, %r740;
	ld.global.u32 	%r741, [%rd7+76];
	xor.b32  	%r1046, %r1046, %r741;
$L__BB0_50:
	and.b32  	%r743, %r712, 16;
	setp.eq.s32 	%p28, %r743, 0;
	@%p28 bra 	$L__BB0_52;
	ld.global.u32 	%r744, [%rd7+80];
	xor.b32  	%r1050, %r1050, %r744;
	ld.global.u32 	%r745, [%rd7+84];
	xor.b32  	%r1049, %r1049, %r745;
	ld.global.u32 	%r746, [%rd7+88];
	xor.b32  	%r1048, %r1048, %r746;
	ld.global.u32 	%r747, [%rd7+92];
	xor.b32  	%r1047, %r1047, %r747;
	ld.global.u32 	%r748, [%rd7+96];
	xor.b32  	%r1046, %r1046, %r748;
$L__BB0_52:
	and.b32  	%r750, %r712, 32;
	setp.eq.s32 	%p29, %r750, 0;
	@%p29 bra 	$L__BB0_54;
	ld.global.u32 	%r751, [%rd7+100];
	xor.b32  	%r1050, %r1050, %r751;
	ld.global.u32 	%r752, [%rd7+104];
	xor.b32  	%r1049, %r1049, %r752;
	ld.global.u32 	%r753, [%rd7+108];
	xor.b32  	%r1048, %r1048, %r753;
	ld.global.u32 	%r754, [%rd7+112];
	xor.b32  	%r1047, %r1047, %r754;
	ld.global.u32 	%r755, [%rd7+116];
	xor.b32  	%r1046, %r1046, %r755;
$L__BB0_54:
	and.b32  	%r757, %r712, 64;
	setp.eq.s32 	%p30, %r757, 0;
	@%p30 bra 	$L__BB0_56;
	ld.global.u32 	%r758, [%rd7+120];
	xor.b32  	%r1050, %r1050, %r758;
	ld.global.u32 	%r759, [%rd7+124];
	xor.b32  	%r1049, %r1049, %r759;
	ld.global.u32 	%r760, [%rd7+128];
	xor.b32  	%r1048, %r1048, %r760;
	ld.global.u32 	%r761, [%rd7+132];
	xor.b32  	%r1047, %r1047, %r761;
	ld.global.u32 	%r762, [%rd7+136];
	xor.b32  	%r1046, %r1046, %r762;
$L__BB0_56:
	and.b32  	%r764, %r712, 128;
	setp.eq.s32 	%p31, %r764, 0;
	@%p31 bra 	$L__BB0_58;
	ld.global.u32 	%r765, [%rd7+140];
	xor.b32  	%r1050, %r1050, %r765;
	ld.global.u32 	%r766, [%rd7+144];
	xor.b32  	%r1049, %r1049, %r766;
	ld.global.u32 	%r767, [%rd7+148];
	xor.b32  	%r1048, %r1048, %r767;
	ld.global.u32 	%r768, [%rd7+152];
	xor.b32  	%r1047, %r1047, %r768;
	ld.global.u32 	%r769, [%rd7+156];
	xor.b32  	%r1046, %r1046, %r769;
$L__BB0_58:
	and.b32  	%r771, %r712, 256;
	setp.eq.s32 	%p32, %r771, 0;
	@%p32 bra 	$L__BB0_60;
	ld.global.u32 	%r772, [%rd7+160];
	xor.b32  	%r1050, %r1050, %r772;
	ld.global.u32 	%r773, [%rd7+164];
	xor.b32  	%r1049, %r1049, %r773;
	ld.global.u32 	%r774, [%rd7+168];
	xor.b32  	%r1048, %r1048, %r774;
	ld.global.u32 	%r775, [%rd7+172];
	xor.b32  	%r1047, %r1047, %r775;
	ld.global.u32 	%r776, [%rd7+176];
	xor.b32  	%r1046, %r1046, %r776;
$L__BB0_60:
	and.b32  	%r778, %r712, 512;
	setp.eq.s32 	%p33, %r778, 0;
	@%p33 bra 	$L__BB0_62;
	ld.global.u32 	%r779, [%rd7+180];
	xor.b32  	%r1050, %r1050, %r779;
	ld.global.u32 	%r780, [%rd7+184];
	xor.b32  	%r1049, %r1049, %r780;
	ld.global.u32 	%r781, [%rd7+188];
	xor.b32  	%r1048, %r1048, %r781;
	ld.global.u32 	%r782, [%rd7+192];
	xor.b32  	%r1047, %r1047, %r782;
	ld.global.u32 	%r783, [%rd7+196];
	xor.b32  	%r1046, %r1046, %r783;
$L__BB0_62:
	and.b32  	%r785, %r712, 1024;
	setp.eq.s32 	%p34, %r785, 0;
	@%p34 bra 	$L__BB0_64;
	ld.global.u32 	%r786, [%rd7+200];
	xor.b32  	%r1050, %r1050, %r786;
	ld.global.u32 	%r787, [%rd7+204];
	xor.b32  	%r1049, %r1049, %r787;
	ld.global.u32 	%r788, [%rd7+208];
	xor.b32  	%r1048, %r1048, %r788;
	ld.global.u32 	%r789, [%rd7+212];
	xor.b32  	%r1047, %r1047, %r789;
	ld.global.u32 	%r790, [%rd7+216];
	xor.b32  	%r1046, %r1046, %r790;
$L__BB0_64:
	and.b32  	%r792, %r712, 2048;
	setp.eq.s32 	%p35, %r792, 0;
	@%p35 bra 	$L__BB0_66;
	ld.global.u32 	%r793, [%rd7+220];
	xor.b32  	%r1050, %r1050, %r793;
	ld.global.u32 	%r794, [%rd7+224];
	xor.b32  	%r1049, %r1049, %r794;
	ld.global.u32 	%r795, [%rd7+228];
	xor.b32  	%r1048, %r1048, %r795;
	ld.global.u32 	%r796, [%rd7+232];
	xor.b32  	%r1047, %r1047, %r796;
	ld.global.u32 	%r797, [%rd7+236];
	xor.b32  	%r1046, %r1046, %r797;
$L__BB0_66:
	and.b32  	%r799, %r712, 4096;
	setp.eq.s32 	%p36, %r799, 0;
	@%p36 bra 	$L__BB0_68;
	ld.global.u32 	%r800, [%rd7+240];
	xor.b32  	%r1050, %r1050, %r800;
	ld.global.u32 	%r801, [%rd7+244];
	xor.b32  	%r1049, %r1049, %r801;
	ld.global.u32 	%r802, [%rd7+248];
	xor.b32  	%r1048, %r1048, %r802;
	ld.global.u32 	%r803, [%rd7+252];
	xor.b32  	%r1047, %r1047, %r803;
	ld.global.u32 	%r804, [%rd7+256];
	xor.b32  	%r1046, %r1046, %r804;
$L__BB0_68:
	and.b32  	%r806, %r712, 8192;
	setp.eq.s32 	%p37, %r806, 0;
	@%p37 bra 	$L__BB0_70;
	ld.global.u32 	%r807, [%rd7+260];
	xor.b32  	%r1050, %r1050, %r807;
	ld.global.u32 	%r808, [%rd7+264];
	xor.b32  	%r1049, %r1049, %r808;
	ld.global.u32 	%r809, [%rd7+268];
	xor.b32  	%r1048, %r1048, %r809;
	ld.global.u32 	%r810, [%rd7+272];
	xor.b32  	%r1047, %r1047, %r810;
	ld.global.u32 	%r811, [%rd7+276];
	xor.b32  	%r1046, %r1046, %r811;
$L__BB0_70:
	and.b32  	%r813, %r712, 16384;
	setp.eq.s32 	%p38, %r813, 0;
	@%p38 bra 	$L__BB0_72;
	ld.global.u32 	%r814, [%rd7+280];
	xor.b32  	%r1050, %r1050, %r814;
	ld.global.u32 	%r815, [%rd7+284];
	xor.b32  	%r1049, %r1049, %r815;
	ld.global.u32 	%r816, [%rd7+288];
	xor.b32  	%r1048, %r1048, %r816;
	ld.global.u32 	%r817, [%rd7+292];
	xor.b32  	%r1047, %r1047, %r817;
	ld.global.u32 	%r818, [%rd7+296];
	xor.b32  	%r1046, %r1046, %r818;
$L__BB0_72:
	and.b32  	%r820, %r712, 32768;
	setp.eq.s32 	%p39, %r820, 0;
	@%p39 bra 	$L__BB0_74;
	ld.global.u32 	%r821, [%rd7+300];
	xor.b32  	%r1050, %r1050, %r821;
	ld.global.u32 	%r822, [%rd7+304];
	xor.b32  	%r1049, %r1049, %r822;
	ld.global.u32 	%r823, [%rd7+308];
	xor.b32  	%r1048, %r1048, %r823;
	ld.global.u32 	%r824, [%rd7+312];
	xor.b32  	%r1047, %r1047, %r824;
	ld.global.u32 	%r825, [%rd7+316];
	xor.b32  	%r1046, %r1046, %r825;
$L__BB0_74:
	add.s32 	%r1137, %r1137, 16;
	setp.ne.s32 	%p40, %r1137, 32;
	@%p40 bra 	$L__BB0_42;
	mad.lo.s32 	%r826, %r1131, -31, %r198;
	add.s32 	%r1131, %r826, 1;
	setp.ne.s32 	%p41, %r1131, 5;
	@%p41 bra 	$L__BB0_41;
	st.local.u32 	[%rd1+4], %r1050;
	st.local.v2.u32 	[%rd1+8], {%r1049, %r1048};
	st.local.v2.u32 	[%rd1+16], {%r1047, %r1046};
	setp.ne.s64 	%p42, %rd4, 3;
	@%p42 bra 	$L__BB0_114;
	mov.b32 	%r1046, 0;
	mov.u32 	%r1047, %r1046;
	mov.u32 	%r1048, %r1046;
	mov.u32 	%r1049, %r1046;
	mov.u32 	%r1050, %r1046;
	mov.u32 	%r1223, %r1046;
$L__BB0_78:
	mul.wide.u32 	%rd36, %r1223, 4;
	add.s64 	%rd37, %rd1, %rd36;
	ld.local.u32 	%r373, [%rd37+4];
	shl.b32 	%r374, %r1223, 5;
	mov.b32 	%r1229, 0;
$L__BB0_79:
	.pragma "nounroll";
	shr.u32 	%r829, %r373, %r1229;
	and.b32  	%r830, %r829, 1;
	setp.eq.b32 	%p43, %r830, 1;
	not.pred 	%p44, %p43;
	add.s32 	%r831, %r374, %r1229;
	mul.lo.s32 	%r832, %r831, 5;
	mul.wide.u32 	%rd38, %r832, 4;
	add.s64 	%rd8, %rd5, %rd38;
	@%p44 bra 	$L__BB0_81;
	ld.global.u32 	%r833, [%rd8];
	xor.b32  	%r1050, %r1050, %r833;
	ld.global.u32 	%r834, [%rd8+4];
	xor.b32  	%r1049, %r1049, %r834;
	ld.global.u32 	%r835, [%rd8+8];
	xor.b32  	%r1048, %r1048, %r835;
	ld.global.u32 	%r836, [%rd8+12];
	xor.b32  	%r1047, %r1047, %r836;
	ld.global.u32 	%r837, [%rd8+16];
	xor.b32  	%r1046, %r1046, %r837;
$L__BB0_81:
	and.b32  	%r839, %r829, 2;
	setp.eq.s32 	%p45, %r839, 0;
	@%p45 bra 	$L__BB0_83;
	ld.global.u32 	%r840, [%rd8+20];
	xor.b32  	%r1050, %r1050, %r840;
	ld.global.u32 	%r841, [%rd8+24];
	xor.b32  	%r1049, %r1049, %r841;
	ld.global.u32 	%r842, [%rd8+28];
	xor.b32  	%r1048, %r1048, %r842;
	ld.global.u32 	%r843, [%rd8+32];
	xor.b32  	%r1047, %r1047, %r843;
	ld.global.u32 	%r844, [%rd8+36];
	xor.b32  	%r1046, %r1046, %r844;
$L__BB0_83:
	and.b32  	%r846, %r829, 4;
	setp.eq.s32 	%p46, %r846, 0;
	@%p46 bra 	$L__BB0_85;
	ld.global.u32 	%r847, [%rd8+40];
	xor.b32  	%r1050, %r1050, %r847;
	ld.global.u32 	%r848, [%rd8+44];
	xor.b32  	%r1049, %r1049, %r848;
	ld.global.u32 	%r849, [%rd8+48];
	xor.b32  	%r1048, %r1048, %r849;
	ld.global.u32 	%r850, [%rd8+52];
	xor.b32  	%r1047, %r1047, %r850;
	ld.global.u32 	%r851, [%rd8+56];
	xor.b32  	%r1046, %r1046, %r851;
$L__BB0_85:
	and.b32  	%r853, %r829, 8;
	setp.eq.s32 	%p47, %r853, 0;
	@%p47 bra 	$L__BB0_87;
	ld.global.u32 	%r854, [%rd8+60];
	xor.b32  	%r1050, %r1050, %r854;
	ld.global.u32 	%r855, [%rd8+64];
	xor.b32  	%r1049, %r1049, %r855;
	ld.global.u32 	%r856, [%rd8+68];
	xor.b32  	%r1048, %r1048, %r856;
	ld.global.u32 	%r857, [%rd8+72];
	xor.b32  	%r1047, %r1047, %r857;
	ld.global.u32 	%r858, [%rd8+76];
	xor.b32  	%r1046, %r1046, %r858;
$L__BB0_87:
	and.b32  	%r860, %r829, 16;
	setp.eq.s32 	%p48, %r860, 0;
	@%p48 bra 	$L__BB0_89;
	ld.global.u32 	%r861, [%rd8+80];
	xor.b32  	%r1050, %r1050, %r861;
	ld.global.u32 	%r862, [%rd8+84];
	xor.b32  	%r1049, %r1049, %r862;
	ld.global.u32 	%r863, [%rd8+88];
	xor.b32  	%r1048, %r1048, %r863;
	ld.global.u32 	%r864, [%rd8+92];
	xor.b32  	%r1047, %r1047, %r864;
	ld.global.u32 	%r865, [%rd8+96];
	xor.b32  	%r1046, %r1046, %r865;
$L__BB0_89:
	and.b32  	%r867, %r829, 32;
	setp.eq.s32 	%p49, %r867, 0;
	@%p49 bra 	$L__BB0_91;
	ld.global.u32 	%r868, [%rd8+100];
	xor.b32  	%r1050, %r1050, %r868;
	ld.global.u32 	%r869, [%rd8+104];
	xor.b32  	%r1049, %r1049, %r869;
	ld.global.u32 	%r870, [%rd8+108];
	xor.b32  	%r1048, %r1048, %r870;
	ld.global.u32 	%r871, [%rd8+112];
	xor.b32  	%r1047, %r1047, %r871;
	ld.global.u32 	%r872, [%rd8+116];
	xor.b32  	%r1046, %r1046, %r872;
$L__BB0_91:
	and.b32  	%r874, %r829, 64;
	setp.eq.s32 	%p50, %r874, 0;
	@%p50 bra 	$L__BB0_93;
	ld.global.u32 	%r875, [%rd8+120];
	xor.b32  	%r1050, %r1050, %r875;
	ld.global.u32 	%r876, [%rd8+124];
	xor.b32  	%r1049, %r1049, %r876;
	ld.global.u32 	%r877, [%rd8+128];
	xor.b32  	%r1048, %r1048, %r877;
	ld.global.u32 	%r878, [%rd8+132];
	xor.b32  	%r1047, %r1047, %r878;
	ld.global.u32 	%r879, [%rd8+136];
	xor.b32  	%r1046, %r1046, %r879;
$L__BB0_93:
	and.b32  	%r881, %r829, 128;
	setp.eq.s32 	%p51, %r881, 0;
	@%p51 bra 	$L__BB0_95;
	ld.global.u32 	%r882, [%rd8+140];
	xor.b32  	%r1050, %r1050, %r882;
	ld.global.u32 	%r883, [%rd8+144];
	xor.b32  	%r1049, %r1049, %r883;
	ld.global.u32 	%r884, [%rd8+148];
	xor.b32  	%r1048, %r1048, %r884;
	ld.global.u32 	%r885, [%rd8+152];
	xor.b32  	%r1047, %r1047, %r885;
	ld.global.u32 	%r886, [%rd8+156];
	xor.b32  	%r1046, %r1046, %r886;
$L__BB0_95:
	and.b32  	%r888, %r829, 256;
	setp.eq.s32 	%p52, %r888, 0;
	@%p52 bra 	$L__BB0_97;
	ld.global.u32 	%r889, [%rd8+160];
	xor.b32  	%r1050, %r1050, %r889;
	ld.global.u32 	%r890, [%rd8+164];
	xor.b32  	%r1049, %r1049, %r890;
	ld.global.u32 	%r891, [%rd8+168];
	xor.b32  	%r1048, %r1048, %r891;
	ld.global.u32 	%r892, [%rd8+172];
	xor.b32  	%r1047, %r1047, %r892;
	ld.global.u32 	%r893, [%rd8+176];
	xor.b32  	%r1046, %r1046, %r893;
$L__BB0_97:
	and.b32  	%r895, %r829, 512;
	setp.eq.s32 	%p53, %r895, 0;
	@%p53 bra 	$L__BB0_99;
	ld.global.u32 	%r896, [%rd8+180];
	xor.b32  	%r1050, %r1050, %r896;
	ld.global.u32 	%r897, [%rd8+184];
	xor.b32  	%r1049, %r1049, %r897;
	ld.global.u32 	%r898, [%rd8+188];
	xor.b32  	%r1048, %r1048, %r898;
	ld.global.u32 	%r899, [%rd8+192];
	xor.b32  	%r1047, %r1047, %r899;
	ld.global.u32 	%r900, [%rd8+196];
	xor.b32  	%r1046, %r1046, %r900;
$L__BB0_99:
	and.b32  	%r902, %r829, 1024;
	setp.eq.s32 	%p54, %r902, 0;
	@%p54 bra 	$L__BB0_101;
	ld.global.u32 	%r903, [%rd8+200];
	xor.b32  	%r1050, %r1050, %r903;
	ld.global.u32 	%r904, [%rd8+204];
	xor.b32  	%r1049, %r1049, %r904;
	ld.global.u32 	%r905, [%rd8+208];
	xor.b32  	%r1048, %r1048, %r905;
	ld.global.u32 	%r906, [%rd8+212];
	xor.b32  	%r1047, %r1047, %r906;
	ld.global.u32 	%r907, [%rd8+216];
	xor.b32  	%r1046, %r1046, %r907;
$L__BB0_101:
	and.b32  	%r909, %r829, 2048;
	setp.eq.s32 	%p55, %r909, 0;
	@%p55 bra 	$L__BB0_103;
	ld.global.u32 	%r910, [%rd8+220];
	xor.b32  	%r1050, %r1050, %r910;
	ld.global.u32 	%r911, [%rd8+224];
	xor.b32  	%r1049, %r1049, %r911;
	ld.global.u32 	%r912, [%rd8+228];
	xor.b32  	%r1048, %r1048, %r912;
	ld.global.u32 	%r913, [%rd8+232];
	xor.b32  	%r1047, %r1047, %r913;
	ld.global.u32 	%r914, [%rd8+236];
	xor.b32  	%r1046, %r1046, %r914;
$L__BB0_103:
	and.b32  	%r916, %r829, 4096;
	setp.eq.s32 	%p56, %r916, 0;
	@%p56 bra 	$L__BB0_105;
	ld.global.u32 	%r917, [%rd8+240];
	xor.b32  	%r1050, %r1050, %r917;
	ld.global.u32 	%r918, [%rd8+244];
	xor.b32  	%r1049, %r1049, %r918;
	ld.global.u32 	%r919, [%rd8+248];
	xor.b32  	%r1048, %r1048, %r919;
	ld.global.u32 	%r920, [%rd8+252];
	xor.b32  	%r1047, %r1047, %r920;
	ld.global.u32 	%r921, [%rd8+256];
	xor.b32  	%r1046, %r1046, %r921;
$L__BB0_105:
	and.b32  	%r923, %r829, 8192;
	setp.eq.s32 	%p57, %r923, 0;
	@%p57 bra 	$L__BB0_107;
	ld.global.u32 	%r924, [%rd8+260];
	xor.b32  	%r1050, %r1050, %r924;
	ld.global.u32 	%r925, [%rd8+264];
	xor.b32  	%r1049, %r1049, %r925;
	ld.global.u32 	%r926, [%rd8+268];
	xor.b32  	%r1048, %r1048, %r926;
	ld.global.u32 	%r927, [%rd8+272];
	xor.b32  	%r1047, %r1047, %r927;
	ld.global.u32 	%r928, [%rd8+276];
	xor.b32  	%r1046, %r1046, %r928;
$L__BB0_107:
	and.b32  	%r930, %r829, 16384;
	setp.eq.s32 	%p58, %r930, 0;
	@%p58 bra 	$L__BB0_109;
	ld.global.u32 	%r931, [%rd8+280];
	xor.b32  	%r1050, %r1050, %r931;
	ld.global.u32 	%r932, [%rd8+284];
	xor.b32  	%r1049, %r1049, %r932;
	ld.global.u32 	%r933, [%rd8+288];
	xor.b32  	%r1048, %r1048, %r933;
	ld.global.u32 	%r934, [%rd8+292];
	xor.b32  	%r1047, %r1047, %r934;
	ld.global.u32 	%r935, [%rd8+296];
	xor.b32  	%r1046, %r1046, %r935;
$L__BB0_109:
	and.b32  	%r937, %r829, 32768;
	setp.eq.s32 	%p59, %r937, 0;
	@%p59 bra 	$L__BB0_111;
	ld.global.u32 	%r938, [%rd8+300];
	xor.b32  	%r1050, %r1050, %r938;
	ld.global.u32 	%r939, [%rd8+304];
	xor.b32  	%r1049, %r1049, %r939;
	ld.global.u32 	%r940, [%rd8+308];
	xor.b32  	%r1048, %r1048, %r940;
	ld.global.u32 	%r941, [%rd8+312];
	xor.b32  	%r1047, %r1047, %r941;
	ld.global.u32 	%r942, [%rd8+316];
	xor.b32  	%r1046, %r1046, %r942;
$L__BB0_111:
	add.s32 	%r1229, %r1229, 16;
	setp.ne.s32 	%p60, %r1229, 32;
	@%p60 bra 	$L__BB0_79;
	mad.lo.s32 	%r943, %r1223, -31, %r374;
	add.s32 	%r1223, %r943, 1;
	setp.ne.s32 	%p61, %r1223, 5;
	@%p61 bra 	$L__BB0_78;
	st.local.u32 	[%rd1+4], %r1050;
	st.local.v2.u32 	[%rd1+8], {%r1049, %r1048};
	st.local.v2.u32 	[%rd1+16], {%r1047, %r1046};
$L__BB0_114:
	shr.u64 	%rd53, %rd3, 2;
	add.s32 	%r1033, %r1033, 1;
	setp.gt.u64 	%p62, %rd3, 3;
	@%p62 bra 	$L__BB0_2;
$L__BB0_115:
	setp.eq.s64 	%p63, %rd24, 0;
	mov.b64 	%rd60, 0;
	@%p63 bra 	$L__BB0_122;
	and.b64  	%rd58, %rd24, 3;
	setp.lt.u64 	%p64, %rd24, 4;
	mov.b64 	%rd60, 0;
	@%p64 bra 	$L__BB0_119;
	and.b64  	%rd54, %rd24, -4;
	mul.lo.s32 	%r944, %r2, 1703105765;
	sub.s32 	%r945, %r1, %r944;
	add.s32 	%r1320, %r945, 9514737;
	mov.b64 	%rd60, 0;
$L__BB0_118:
	mov.u32 	%r1326, %r1320;
	shr.u32 	%r946, %r1050, 2;
	xor.b32  	%r947, %r946, %r1050;
	shl.b32 	%r948, %r1046, 4;
	shl.b32 	%r949, %r947, 1;
	xor.b32  	%r950, %r949, %r948;
	xor.b32  	%r951, %r950, %r947;
	xor.b32  	%r952, %r951, %r1046;
	add.s32 	%r953, %r1326, -2899496;
	add.s32 	%r954, %r953, %r952;
	add.s32 	%r955, %r954, 362437;
	cvt.rn.f32.u32 	%f1, %r955;
	fma.rn.f32 	%f2, %f1, 0f2F800000, 0f2F000000;
	fma.rn.f32 	%f3, %f2, 0f40000000, 0fBF800000;
	shr.u32 	%r956, %r1049, 2;
	xor.b32  	%r957, %r956, %r1049;
	shl.b32 	%r958, %r952, 4;
	shl.b32 	%r959, %r957, 1;
	xor.b32  	%r960, %r959, %r958;
	xor.b32  	%r961, %r960, %r957;
	xor.b32  	%r962, %r961, %r952;
	add.s32 	%r963, %r953, %r962;
	add.s32 	%r964, %r963, 724874;
	cvt.rn.f32.u32 	%f4, %r964;
	fma.rn.f32 	%f5, %f4, 0f2F800000, 0f2F000000;
	fma.rn.f32 	%f6, %f5, 0f40000000, 0fBF800000;
	mul.f32 	%f7, %f6, %f6;
	fma.rn.f32 	%f8, %f3, %f3, %f7;
	setp.le.f32 	%p65, %f8, 0f3F800000;
	selp.u64 	%rd43, 1, 0, %p65;
	add.s64 	%rd44, %rd60, %rd43;
	shr.u32 	%r965, %r1048, 2;
	xor.b32  	%r966, %r965, %r1048;
	shl.b32 	%r967, %r962, 4;
	shl.b32 	%r968, %r966, 1;
	xor.b32  	%r969, %r968, %r967;
	xor.b32  	%r970, %r969, %r966;
	xor.b32  	%r971, %r970, %r962;
	add.s32 	%r972, %r953, %r971;
	add.s32 	%r973, %r972, 1087311;
	cvt.rn.f32.u32 	%f9, %r973;
	fma.rn.f32 	%f10, %f9, 0f2F800000, 0f2F000000;
	fma.rn.f32 	%f11, %f10, 0f40000000, 0fBF800000;
	shr.u32 	%r974, %r1047, 2;
	xor.b32  	%r975, %r974, %r1047;
	shl.b32 	%r976, %r971, 4;
	shl.b32 	%r977, %r975, 1;
	xor.b32  	%r978, %r977, %r976;
	xor.b32  	%r979, %r978, %r975;
	xor.b32  	%r1050, %r979, %r971;
	add.s32 	%r980, %r953, %r1050;
	add.s32 	%r981, %r980, 1449748;
	cvt.rn.f32.u32 	%f12, %r981;
	fma.rn.f32 	%f13, %f12, 0f2F800000, 0f2F000000;
	fma.rn.f32 	%f14, %f13, 0f40000000, 0fBF800000;
	mul.f32 	%f15, %f14, %f14;
	fma.rn.f32 	%f16, %f11, %f11, %f15;
	setp.le.f32 	%p66, %f16, 0f3F800000;
	selp.u64 	%rd45, 1, 0, %p66;
	add.s64 	%rd46, %rd44, %rd45;
	shr.u32 	%r982, %r1046, 2;
	xor.b32  	%r983, %r982, %r1046;
	shl.b32 	%r984, %r1050, 4;
	shl.b32 	%r985, %r983, 1;
	xor.b32  	%r986, %r985, %r984;
	xor.b32  	%r987, %r986, %r983;
	xor.b32  	%r1049, %r987, %r1050;
	add.s32 	%r988, %r953, %r1049;
	add.s32 	%r989, %r988, 1812185;
	cvt.rn.f32.u32 	%f17, %r989;
	fma.rn.f32 	%f18, %f17, 0f2F800000, 0f2F000000;
	fma.rn.f32 	%f19, %f18, 0f40000000, 0fBF800000;
	shr.u32 	%r990, %r952, 2;
	xor.b32  	%r991, %r990, %r952;
	shl.b32 	%r992, %r1049, 4;
	shl.b32 	%r993, %r991, 1;
	xor.b32  	%r994, %r993, %r992;
	xor.b32  	%r995, %r994, %r991;
	xor.b32  	%r1048, %r995, %r1049;
	add.s32 	%r996, %r953, %r1048;
	add.s32 	%r997, %r996, 2174622;
	cvt.rn.f32.u32 	%f20, %r997;
	fma.rn.f32 	%f21, %f20, 0f2F800000, 0f2F000000;
	fma.rn.f32 	%f22, %f21, 0f40000000, 0fBF800000;
	mul.f32 	%f23, %f22, %f22;
	fma.rn.f32 	%f24, %f19, %f19, %f23;
	setp.le.f32 	%p67, %f24, 0f3F800000;
	selp.u64 	%rd47, 1, 0, %p67;
	add.s64 	%rd48, %rd46, %rd47;
	shr.u32 	%r998, %r962, 2;
	xor.b32  	%r999, %r998, %r962;
	shl.b32 	%r1000, %r1048, 4;
	shl.b32 	%r1001, %r999, 1;
	xor.b32  	%r1002, %r1001, %r1000;
	xor.b32  	%r1003, %r1002, %r999;
	xor.b32  	%r1047, %r1003, %r1048;
	add.s32 	%r1004, %r953, %r1047;
	add.s32 	%r1005, %r1004, 2537059;
	cvt.rn.f32.u32 	%f25, %r1005;
	fma.rn.f32 	%f26, %f25, 0f2F800000, 0f2F000000;
	fma.rn.f32 	%f27, %f26, 0f40000000, 0fBF800000;
	shr.u32 	%r1006, %r971, 2;
	xor.b32  	%r1007, %r1006, %r971;
	shl.b32 	%r1008, %r1047, 4;
	shl.b32 	%r1009, %r1007, 1;
	xor.b32  	%r1010, %r1009, %r1008;
	xor.b32  	%r1011, %r1010, %r1007;
	xor.b32  	%r1046, %r1011, %r1047;
	add.s32 	%r1012, %r1046, %r1326;
	cvt.rn.f32.u32 	%f28, %r1012;
	fma.rn.f32 	%f29, %f28, 0f2F800000, 0f2F000000;
	fma.rn.f32 	%f30, %f29, 0f40000000, 0fBF800000;
	mul.f32 	%f31, %f30, %f30;
	fma.rn.f32 	%f32, %f27, %f27, %f31;
	setp.le.f32 	%p68, %f32, 0f3F800000;
	selp.u64 	%rd49, 1, 0, %p68;
	add.s64 	%rd60, %rd48, %rd49;
	add.s32 	%r1320, %r1326, 2899496;
	add.s64 	%rd54, %rd54, -4;
	setp.ne.s64 	%p69, %rd54, 0;
	@%p69 bra 	$L__BB0_118;
$L__BB0_119:
	setp.eq.s64 	%p70, %rd58, 0;
	@%p70 bra 	$L__BB0_122;
	add.s32 	%r1332, %r1326, 724874;
$L__BB0_121:
	.pragma "nounroll";
	mov.u32 	%r577, %r1048;
	mov.u32 	%r576, %r1047;
	mov.u32 	%r1048, %r1046;
	shr.u32 	%r1013, %r1050, 2;
	xor.b32  	%r1014, %r1013, %r1050;
	shl.b32 	%r1015, %r1048, 4;
	shl.b32 	%r1016, %r1014, 1;
	xor.b32  	%r1017, %r1016, %r1015;
	xor.b32  	%r1018, %r1017, %r1014;
	xor.b32  	%r1047, %r1018, %r1048;
	add.s32 	%r1019, %r1332, %r1047;
	add.s32 	%r1020, %r1019, -362437;
	cvt.rn.f32.u32 	%f33, %r1020;
	fma.rn.f32 	%f34, %f33, 0f2F800000, 0f2F000000;
	fma.rn.f32 	%f35, %f34, 0f40000000, 0fBF800000;
	shr.u32 	%r1021, %r1049, 2;
	xor.b32  	%r1022, %r1021, %r1049;
	shl.b32 	%r1023, %r1047, 4;
	shl.b32 	%r1024, %r1022, 1;
	xor.b32  	%r1025, %r1024, %r1023;
	xor.b32  	%r1026, %r1025, %r1022;
	xor.b32  	%r1046, %r1026, %r1047;
	add.s32 	%r1027, %r1332, %r1046;
	cvt.rn.f32.u32 	%f36, %r1027;
	fma.rn.f32 	%f37, %f36, 0f2F800000, 0f2F000000;
	fma.rn.f32 	%f38, %f37, 0f40000000, 0fBF800000;
	mul.f32 	%f39, %f38, %f38;
	fma.rn.f32 	%f40, %f35, %f35, %f39;
	setp.le.f32 	%p71, %f40, 0f3F800000;
	selp.u64 	%rd50, 1, 0, %p71;
	add.s64 	%rd60, %rd60, %rd50;
	add.s32 	%r1332, %r1332, 724874;
	add.s64 	%rd58, %rd58, -1;
	setp.ne.s64 	%p72, %rd58, 0;
	mov.u32 	%r1049, %r576;
	mov.u32 	%r1050, %r577;
	@%p72 bra 	$L__BB0_121;
$L__BB0_122:
	cvta.to.global.u64 	%rd51, %rd23;
	atom.global.add.u64 	%rd52, [%rd51], %rd60;
	ret;

}


// ===== COMPILED SASS (sm_100) =====

	.target	sm_100

	.elftype	@"ET_EXEC"


//--------------------- .note.nv.tkinfo           --------------------------
	.section	.note.nv.tkinfo,"",@"SHT_NOTE"
	.sectionflags	@"SHF_NOTE_NV_TKINFO"
	.tkinfo
        /*0018*/ 	.word	0x00000002
        /*0030*/ 	.string	""
        /*0030*/ 	.string	"ptxas"
        /*0030*/ 	.string	"Cuda compilation tools, release 13.0, V13.0.88"
        /*0030*/ 	.string	"Build cuda_13.0.r13.0/compiler.36424714_0"
        /*0030*/ 	.string	"-arch sm_100 -m 64 "



//--------------------- .note.nv.cuinfo           --------------------------
	.section	.note.nv.cuinfo,"",@"SHT_NOTE"
	.sectionflags	@"SHF_NOTE_NV_CUINFO"
        /*0018*/ 	.short	0x0002
        /*001a*/ 	.short	0x0064
        /*001c*/ 	.short	0x0082
	.zero		2


//--------------------- .nv.info                  --------------------------
	.section	.nv.info,"",@"SHT_CUDA_INFO"
	.align	4


	//----- nvinfo : EIATTR_REGCOUNT
	.align		4
        /*0000*/ 	.byte	0x04, 0x2f
        /*0002*/ 	.short	(.L_10 - .L_9)
	.align		4
.L_9:
        /*0004*/ 	.word	index@(_Z23generate_random_numbersPymy)
        /*0008*/ 	.word	0x0000001f


	//----- nvinfo : EIATTR_FRAME_SIZE
	.align		4
.L_10:
        /*000c*/ 	.byte	0x04, 0x11
        /*000e*/ 	.short	(.L_12 - .L_11)
	.align		4
.L_11:
        /*0010*/ 	.word	index@(_Z23generate_random_numbersPymy)
        /*0014*/ 	.word	0x00000030


	//----- nvinfo : EIATTR_MIN_STACK_SIZE
	.align		4
.L_12:
        /*0018*/ 	.byte	0x04, 0x12
        /*001a*/ 	.short	(.L_14 - .L_13)
	.align		4
.L_13:
        /*001c*/ 	.word	index@(_Z23generate_random_numbersPymy)
        /*0020*/ 	.word	0x00000030
.L_14:


//--------------------- .nv.compat                --------------------------
	.section	.nv.compat,"",@"SHT_CUDA_COMPAT_INFO"
	.align	4
        /*0000*/ 	.byte	0x02, 0x09, 0x00, 0x00, 0x02, 0x02, 0x01, 0x00, 0x02, 0x05, 0x05, 0x00, 0x03, 0x07, 0x01, 0x01
        /*0010*/ 	.byte	0x02, 0x03, 0x00, 0x00, 0x02, 0x06, 0x01, 0x00, 0x04, 0x0b, 0x08, 0x00, 0x01, 0x00, 0x00, 0x00
        /*0020*/ 	.byte	0x00, 0x00, 0x00, 0x00


//--------------------- .nv.info._Z23generate_random_numbersPymy --------------------------
	.section	.nv.info._Z23generate_random_numbersPymy,"",@"SHT_CUDA_INFO"
	.sectionflags	@""
	.align	4


	//----- nvinfo : EIATTR_CUDA_API_VERSION
	.align		4
        /*0000*/ 	.byte	0x04, 0x37
        /*0002*/ 	.short	(.L_16 - .L_15)
.L_15:
        /*0004*/ 	.word	0x00000082


	//----- nvinfo : EIATTR_KPARAM_INFO
	.align		4
.L_16:
        /*0008*/ 	.byte	0x04, 0x17
        /*000a*/ 	.short	(.L_18 - .L_17)
.L_17:
        /*000c*/ 	.word	0x00000000
        /*0010*/ 	.short	0x0002
        /*0012*/ 	.short	0x0010
        /*0014*/ 	.byte	0x00, 0xf0, 0x21, 0x00


	//----- nvinfo : EIATTR_KPARAM_INFO
	.align		4
.L_18:
        /*0018*/ 	.byte	0x04, 0x17
        /*001a*/ 	.short	(.L_20 - .L_19)
.L_19:
        /*001c*/ 	.word	0x00000000
        /*0020*/ 	.short	0x0001
        /*0022*/ 	.short	0x0008
        /*0024*/ 	.byte	0x00, 0xf0, 0x21, 0x00


	//----- nvinfo : EIATTR_KPARAM_INFO
	.align		4
.L_20:
        /*0028*/ 	.byte	0x04, 0x17
        /*002a*/ 	.short	(.L_22 - .L_21)
.L_21:
        /*002c*/ 	.word	0x00000000
        /*0030*/ 	.short	0x0000
        /*0032*/ 	.short	0x0000
        /*0034*/ 	.byte	0x00, 0xf5, 0x21, 0x00


	//----- nvinfo : EIATTR_SPARSE_MMA_MASK
	.align		4
.L_22:
        /*0038*/ 	.byte	0x03, 0x50
        /*003a*/ 	.short	0x0000


	//----- nvinfo : EIATTR_MAXREG_COUNT
	.align		4
        /*003c*/ 	.byte	0x03, 0x1b
        /*003e*/ 	.short	0x00ff


	//----- nvinfo : EIATTR_MERCURY_ISA_VERSION
	.align		4
        /*0040*/ 	.byte	0x03, 0x5f
        /*0042*/ 	.short	0x0101


	//----- nvinfo : EIATTR_VRC_CTA_INIT_COUNT
	.align		4
        /*0044*/ 	.byte	0x02, 0x4a
	.zero		1
	.zero		1


	//----- nvinfo : EIATTR_EXIT_INSTR_OFFSETS
	.align		4
        /*0048*/ 	.byte	0x04, 0x1c
        /*004a*/ 	.short	(.L_24 - .L_23)


	//   ....[0]....
.L_23:
        /*004c*/ 	.word	0x00003150


	//----- nvinfo : EIATTR_CRS_STACK_SIZE
	.align		4
.L_24:
        /*0050*/ 	.byte	0x04, 0x1e
        /*0052*/ 	.short	(.L_26 - .L_25)
.L_25:
        /*0054*/ 	.word	0x00000000


	//----- nvinfo : EIATTR_CBANK_PARAM_SIZE
	.align		4
.L_26:
        /*0058*/ 	.byte	0x03, 0x19
        /*005a*/ 	.short	0x0018


	//----- nvinfo : EIATTR_PARAM_CBANK
	.align		4
        /*005c*/ 	.byte	0x04, 0x0a
        /*005e*/ 	.short	(.L_28 - .L_27)
	.align		4
.L_27:
        /*0060*/ 	.word	index@(.nv.constant0._Z23generate_random_numbersPymy)
        /*0064*/ 	.short	0x0380
        /*0066*/ 	.short	0x0018


	//----- nvinfo : EIATTR_SW_WAR
	.align		4
.L_28:
        /*0068*/ 	.byte	0x04, 0x36
        /*006a*/ 	.short	(.L_30 - .L_29)
.L_29:
        /*006c*/ 	.word	0x00000008
.L_30:


//--------------------- .nv.callgraph             --------------------------
	.section	.nv.callgraph,"",@"SHT_CUDA_CALLGRAPH"
	.align	4
	.sectionentsize	8
	.align		4
        /*0000*/ 	.word	0x00000000
	.align		4
        /*0004*/ 	.word	0xffffffff
	.align		4
        /*0008*/ 	.word	0x00000000
	.align		4
        /*000c*/ 	.word	0xfffffffe
	.align		4
        /*0010*/ 	.word	0x00000000
	.align		4
        /*0014*/ 	.word	0xfffffffd
	.align		4
        /*0018*/ 	.word	0x00000000
	.align		4
        /*001c*/ 	.word	0xfffffffc


//--------------------- .nv.constant4             --------------------------
	.section	.nv.constant4,"a",@progbits
	.align	8
	.align		8
.nv.constant4:
        /*0000*/ 	.dword	precalc_xorwow_matrix
	.align		8
        /*0008*/ 	.dword	precalc_xorwow_offset_matrix
	.align		8
        /*0010*/ 	.dword	mrg32k3aM1
	.align		8
        /*0018*/ 	.dword	mrg32k3aM2
	.align		8
        /*0020*/ 	.dword	mrg32k3aM1SubSeq
	.align		8
        /*0028*/ 	.dword	mrg32k3aM2SubSeq
	.align		8
        /*0030*/ 	.dword	mrg32k3aM1Seq
	.align		8
        /*0038*/ 	.dword	mrg32k3aM2Seq


//--------------------- .nv.constant3             --------------------------
	.section	.nv.constant3,"a",@progbits
	.align	8
.nv.constant3:
	.type		__cr_lgamma_table,@object
	.size		__cr_lgamma_table,(.L_8 - __cr_lgamma_table)
__cr_lgamma_table:
        /*0000*/ 	.byte	0x00, 0x00, 0x00, 0x00, 0x00, 0x00, 0x00, 0x00, 0x00, 0x00, 0x00, 0x00, 0x00, 0x00, 0x00, 0x00
        /*0010*/ 	.byte	0xef, 0x39, 0xfa, 0xfe, 0x42, 0x2e, 0xe6, 0x3f, 0x02, 0x20, 0x2a, 0xfa, 0x0b, 0xab, 0xfc, 0x3f
        /*0020*/ 	.byte	0xf9, 0x2c, 0x92, 0x7c, 0xa7, 0x6c, 0x09, 0x40, 0xc9, 0x79, 0x44, 0x3c, 0x64, 0x26, 0x13, 0x40
        /*0030*/ 	.byte	0xca, 0x01, 0xcf, 0x3a, 0x27, 0x51, 0x1a, 0x40, 0x30, 0xcc, 0x2d, 0xf3, 0xe1, 0x0c, 0x21, 0x40
        /*0040*/ 	.byte	0x0d, 0xb7, 0xfc, 0x82, 0x8e, 0x35, 0x25, 0x40
.L_8:


//--------------------- .text._Z23generate_random_numbersPymy --------------------------
	.section	.text._Z23generate_random_numbersPymy,"ax",@progbits
	.align	128
        .global         _Z23generate_random_numbersPymy
        .type           _Z23generate_random_numbersPymy,@function
        .size           _Z23generate_random_numbersPymy,(.L_x_16 - _Z23generate_random_numbersPymy)
        .other          _Z23generate_random_numbersPymy,@"STO_CUDA_ENTRY STV_DEFAULT"
_Z23generate_random_numbersPymy:
.text._Z23generate_random_numbersPymy:
[----:B------:R-:W0:Y:S01]  /*0000*/  LDC R1, c[0x0][0x37c] ;  /* 0x0000df00ff017b82 */ /* 0x000e220000000800 */
[----:B------:R-:W1:Y:S07]  /*0010*/  S2R R13, SR_TID.X ;  /* 0x00000000000d7919 */ /* 0x000e6e0000002100 */
[----:B------:R-:W1:Y:S01]  /*0020*/  S2UR UR4, SR_CTAID.X ;  /* 0x00000000000479c3 */ /* 0x000e620000002500 */
[----:B------:R-:W2:Y:S01]  /*0030*/  LDCU.64 UR6, c[0x0][0x388] ;  /* 0x00007100ff0677ac */ /* 0x000ea20008000a00 */
[----:B0-----:R-:W-:Y:S01]  /*0040*/  VIADD R1, R1, 0xffffffd0 ;  /* 0xffffffd001017836 */ /* 0x001fe20000000000 */
[----:B------:R-:W-:Y:S01]  /*0050*/  BSSY.RECONVERGENT B0, `(.L_x_0) ;  /* 0x0000264000007945 */ /* 0x000fe20003800200 */
[----:B------:R-:W0:Y:S04]  /*0060*/  LDCU.64 UR8, c[0x0][0x358] ;  /* 0x00006b00ff0877ac */ /* 0x000e280008000a00 */
[----:B------:R-:W1:Y:S02]  /*0070*/  LDC R0, c[0x0][0x360] ;  /* 0x0000d800ff007b82 */ /* 0x000e640000000800 */
[----:B-1----:R-:W-:-:S05]  /*0080*/  IMAD R13, R0, UR4, R13 ;  /* 0x00000004000d7c24 */ /* 0x002fca000f8e020d */
[C---:B--2---:R-:W-:Y:S02]  /*0090*/  IADD3 R14, P0, PT, R13.reuse, UR6, RZ ;  /* 0x000000060d0e7c10 */ /* 0x044fe4000ff1e0ff */
[----:B------:R-:W-:Y:S02]  /*00a0*/  SHF.R.S32.HI R12, RZ, 0x1f, R13 ;  /* 0x0000001fff0c7819 */ /* 0x000fe4000001140d */
[----:B------:R-:W-:Y:S02]  /*00b0*/  LOP3.LUT R14, R14, 0xaad26b49, RZ, 0x3c, !PT ;  /* 0xaad26b490e0e7812 */ /* 0x000fe400078e3cff */
[----:B------:R-:W-:Y:S02]  /*00c0*/  IADD3.X R15, PT, PT, R12, UR7, RZ, P0, !PT ;  /* 0x000000070c0f7c10 */ /* 0x000fe400087fe4ff */
[----:B------:R-:W-:Y:S01]  /*00d0*/  ISETP.NE.AND P0, PT, R13, RZ, PT ;  /* 0x000000ff0d00720c */ /* 0x000fe20003f05270 */
[----:B------:R-:W-:Y:S01]  /*00e0*/  IMAD R14, R14, 0x4182bed5, RZ ;  /* 0x4182bed50e0e7824 */ /* 0x000fe200078e02ff */
[----:B------:R-:W-:-:S03]  /*00f0*/  LOP3.LUT R15, R15, 0xf7dcefdd, RZ, 0x3c, !PT ;  /* 0xf7dcefdd0f0f7812 */ /* 0x000fc600078e3cff */
[C---:B------:R-:W-:Y:S01]  /*0100*/  VIADD R7, R14.reuse, 0x75bcd15 ;  /* 0x075bcd150e077836 */ /* 0x040fe20000000000 */
[C---:B------:R-:W-:Y:S01]  /*0110*/  LOP3.LUT R4, R14.reuse, 0x159a55e5, RZ, 0x3c, !PT ;  /* 0x159a55e50e047812 */ /* 0x040fe200078e3cff */
[----:B------:R-:W-:Y:S02]  /*0120*/  IMAD R9, R15, -0x658354e5, RZ ;  /* 0x9a7cab1b0f097824 */ /* 0x000fe400078e02ff */
[C---:B------:R-:W-:Y:S02]  /*0130*/  VIADD R3, R14.reuse, 0x583f19 ;  /* 0x00583f190e037836 */ /* 0x040fe40000000000 */
[C---:B------:R-:W-:Y:S01]  /*0140*/  VIADD R5, R9.reuse, 0x1f123bb5 ;  /* 0x1f123bb509057836 */ /* 0x040fe20000000000 */
[----:B------:R-:W-:Y:S02]  /*0150*/  IADD3 R6, PT, PT, R14, 0x64f0c9, R9 ;  /* 0x0064f0c90e067810 */ /* 0x000fe40007ffe009 */
[----:B------:R-:W-:Y:S02]  /*0160*/  LOP3.LUT R2, R9, 0x5491333, RZ, 0x3c, !PT ;  /* 0x0549133309027812 */ /* 0x000fe400078e3cff */
[----:B------:R1:W-:Y:S04]  /*0170*/  STL.64 [R1+0x8], R4 ;  /* 0x0000080401007387 */ /* 0x0003e80000100a00 */
[----:B------:R1:W-:Y:S04]  /*0180*/  STL.64 [R1], R6 ;  /* 0x0000000601007387 */ /* 0x0003e80000100a00 */
[----:B------:R1:W-:Y:S01]  /*0190*/  STL.64 [R1+0x10], R2 ;  /* 0x0000100201007387 */ /* 0x0003e20000100a00 */
[----:B0-----:R-:W-:Y:S05]  /*01a0*/  @!P0 BRA `(.L_x_1) ;  /* 0x0000002400388947 */ /* 0x001fea0003800000 */
[----:B------:R-:W-:-:S07]  /*01b0*/  IMAD.MOV.U32 R0, RZ, RZ, RZ ;  /* 0x000000ffff007224 */ /* 0x000fce00078e00ff */
.L_x_10:
[----:B------:R-:W-:Y:S01]  /*01c0*/  LOP3.LUT R21, R13, 0x3, RZ, 0xc0, !PT ;  /* 0x000000030d157812 */ /* 0x000fe200078ec0ff */
[----:B------:R-:W-:Y:S03]  /*01d0*/  BSSY.RECONVERGENT B1, `(.L_x_2) ;  /* 0x0000245000017945 */ /* 0x000fe60003800200 */
[----:B------:R-:W-:-:S04]  /*01e0*/  ISETP.NE.U32.AND P0, PT, R21, RZ, PT ;  /* 0x000000ff1500720c */ /* 0x000fc80003f05070 */
[----:B------:R-:W-:-:S13]  /*01f0*/  ISETP.NE.AND.EX P0, PT, RZ, RZ, PT, P0 ;  /* 0x000000ffff00720c */ /* 0x000fda0003f05300 */
[----:B0-23--:R-:W-:Y:S05]  /*0200*/  @!P0 BRA `(.L_x_3) ;  /* 0x0000002400048947 */ /* 0x00dfea0003800000 */
[----:B------:R-:W0:Y:S01]  /*0210*/  LDC.64 R8, c[0x4][RZ] ;  /* 0x01000000ff087b82 */ /* 0x000e220000000a00 */
[----:B------:R-:W-:Y:S01]  /*0220*/  IMAD.MOV.U32 R16, RZ, RZ, RZ ;  /* 0x000000ffff107224 */ /* 0x000fe200078e00ff */
[----:B-1----:R-:W-:Y:S02]  /*0230*/  CS2R R2, SRZ ;  /* 0x0000000000027805 */ /* 0x002fe4000001ff00 */
[----:B------:R-:W-:Y:S01]  /*0240*/  CS2R R4, SRZ ;  /* 0x0000000000047805 */ /* 0x000fe2000001ff00 */
[----:B------:R-:W-:Y:S02]  /*0250*/  IMAD.MOV.U32 R7, RZ, RZ, RZ ;  /* 0x000000ffff077224 */ /* 0x000fe400078e00ff */
[----:B0-----:R-:W-:-:S07]  /*0260*/  IMAD.WIDE.U32 R8, R0, 0xc80, R8 ;  /* 0x00000c8000087825 */ /* 0x001fce00078e0008 */
.L_x_5:
[----:B------:R-:W-:-:S06]  /*0270*/  IMAD R17, R16, 0x4, R1 ;  /* 0x0000000410117824 */ /* 0x000fcc00078e0201 */
[----:B------:R-:W5:Y:S01]  /*0280*/  LDL R17, [R17+0x4] ;  /* 0x0000040011117983 */ /* 0x000f620000100800 */
[----:B------:R-:W-:Y:S01]  /*0290*/  IMAD.SHL.U32 R18, R16, 0x20, RZ ;  /* 0x0000002010127824 */ /* 0x000fe200078e00ff */
[----:B------:R-:W-:-:S06]  /*02a0*/  UMOV UR4, URZ ;  /* 0x000000ff00047c82 */ /* 0x000fcc0008000000 */
.L_x_4:
[----:B-----5:R-:W-:Y:S01]  /*02b0*/  SHF.R.U32.HI R24, RZ, UR4, R17 ;  /* 0x00000004ff187c19 */ /* 0x020fe20008011611 */
[----:B------:R-:W-:-:S03]  /*02c0*/  VIADD R10, R18, UR4 ;  /* 0x00000004120a7c36 */ /* 0x000fc60008000000 */
[----:B------:R-:W-:-:S04]  /*02d0*/  LOP3.LUT R11, R24, 0x1, RZ, 0xc0, !PT ;  /* 0x00000001180b7812 */ /* 0x000fc800078ec0ff */
[----:B------:R-:W-:Y:S01]  /*02e0*/  ISETP.NE.U32.AND P0, PT, R11, 0x1, PT ;  /* 0x000000010b00780c */ /* 0x000fe20003f05070 */
[----:B------:R-:W-:-:S03]  /*02f0*/  IMAD R11, R10, 0x5, RZ ;  /* 0x000000050a0b7824 */ /* 0x000fc600078e02ff */
[----:B------:R-:W-:Y:S01]  /*0300*/  R2P PR, R24, 0x7e ;  /* 0x0000007e18007804 */ /* 0x000fe20000000000 */
[----:B------:R-:W-:-:S08]  /*0310*/  IMAD.WIDE.U32 R10, R11, 0x4, R8 ;  /* 0x000000040b0a7825 */ /* 0x000fd000078e0008 */
[----:B------:R-:W2:Y:S04]  /*0320*/  @!P0 LDG.E R22, desc[UR8][R10.64+0x10] ;  /* 0x000010080a168981 */ /* 0x000ea8000c1e1900 */
[----:B------:R-:W3:Y:S04]  /*0330*/  @P1 LDG.E R26, desc[UR8][R10.64+0x24] ;  /* 0x000024080a1a1981 */ /* 0x000ee8000c1e1900 */
[----:B------:R-:W4:Y:S04]  /*0340*/  @P2 LDG.E R28, desc[UR8][R10.64+0x38] ;  /* 0x000038080a1c2981 */ /* 0x000f28000c1e1900 */
[----:B------:R-:W4:Y:S04]  /*0350*/  @!P0 LDG.E R20, desc[UR8][R10.64] ;  /* 0x000000080a148981 */ /* 0x000f28000c1e1900 */
[----:B------:R-:W4:Y:S04]  /*0360*/  @P3 LDG.E R19, desc[UR8][R10.64+0x4c] ;  /* 0x00004c080a133981 */ /* 0x000f28000c1e1900 */
[----:B------:R-:W4:Y:S04]  /*0370*/  @!P0 LDG.E R23, desc[UR8][R10.64+0xc] ;  /* 0x00000c080a178981 */ /* 0x000f28000c1e1900 */
[----:B------:R-:W4:Y:S01]  /*0380*/  @P4 LDG.E R25, desc[UR8][R10.64+0x54] ;  /* 0x000054080a194981 */ /* 0x000f22000c1e1900 */
[----:B--2---:R-:W-:-:S03]  /*0390*/  @!P0 LOP3.LUT R3, R3, R22, RZ, 0x3c, !PT ;  /* 0x0000001603038212 */ /* 0x004fc600078e3cff */
[----:B------:R-:W2:Y:S01]  /*03a0*/  @P4 LDG.E R22, desc[UR8][R10.64+0x60] ;  /* 0x000060080a164981 */ /* 0x000ea2000c1e1900 */
[----:B---3--:R-:W-:-:S03]  /*03b0*/  @P1 LOP3.LUT R3, R3, R26, RZ, 0x3c, !PT ;  /* 0x0000001a03031212 */ /* 0x008fc600078e3cff */
[----:B------:R-:W3:Y:S01]  /*03c0*/  @P5 LDG.E R26, desc[UR8][R10.64+0x74] ;  /* 0x000074080a1a5981 */ /* 0x000ee2000c1e1900 */
[----:B----4-:R-:W-:Y:S02]  /*03d0*/  @P2 LOP3.LUT R3, R3, R28, RZ, 0x3c, !PT ;  /* 0x0000001c03032212 */ /* 0x010fe400078e3cff */
[----:B------:R-:W-:Y:S02]  /*03e0*/  @!P0 LOP3.LUT R7, R7, R20, RZ, 0x3c, !PT ;  /* 0x0000001407078212 */ /* 0x000fe400078e3cff */
[----:B------:R-:W4:Y:S01]  /*03f0*/  @!P0 LDG.E R20, desc[UR8][R10.64+0x8] ;  /* 0x000008080a148981 */ /* 0x000f22000c1e1900 */
[----:B------:R-:W-:-:S03]  /*0400*/  @P3 LOP3.LUT R3, R3, R19, RZ, 0x3c, !PT ;  /* 0x0000001303033212 */ /* 0x000fc600078e3cff */
[----:B------:R-:W3:Y:S01]  /*0410*/  @!P0 LDG.E R19, desc[UR8][R10.64+0x4] ;  /* 0x000004080a138981 */ /* 0x000ee2000c1e1900 */
[----:B------:R-:W-:-:S03]  /*0420*/  @!P0 LOP3.LUT R2, R2, R23, RZ, 0x3c, !PT ;  /* 0x0000001702028212 */ /* 0x000fc600078e3cff */
[----:B------:R-:W3:Y:S01]  /*0430*/  @P1 LDG.E R23, desc[UR8][R10.64+0x20] ;  /* 0x000020080a171981 */ /* 0x000ee2000c1e1900 */
[----:B--2---:R-:W-:-:S03]  /*0440*/  @P4 LOP3.LUT R3, R3, R22, RZ, 0x3c, !PT ;  /* 0x0000001603034212 */ /* 0x004fc600078e3cff */
[----:B------:R-:W2:Y:S01]  /*0450*/  @P1 LDG.E R22, desc[UR8][R10.64+0x1c] ;  /* 0x00001c080a161981 */ /* 0x000ea2000c1e1900 */
[----:B----4-:R-:W-:-:S03]  /*0460*/  @!P0 LOP3.LUT R5, R5, R20, RZ, 0x3c, !PT ;  /* 0x0000001405058212 */ /* 0x010fc600078e3cff */
[----:B------:R-:W4:Y:S01]  /*0470*/  @P1 LDG.E R20, desc[UR8][R10.64+0x14] ;  /* 0x000014080a141981 */ /* 0x000f22000c1e1900 */
[----:B---3--:R-:W-:-:S03]  /*0480*/  @!P0 LOP3.LUT R4, R4, R19, RZ, 0x3c, !PT ;  /* 0x0000001304048212 */ /* 0x008fc600078e3cff */
[----:B------:R-:W3:Y:S01]  /*0490*/  @P1 LDG.E R19, desc[UR8][R10.64+0x18] ;  /* 0x000018080a131981 */ /* 0x000ee2000c1e1900 */
[----:B------:R-:W-:-:S03]  /*04a0*/  @P5 LOP3.LUT R3, R3, R26, RZ, 0x3c, !PT ;  /* 0x0000001a03035212 */ /* 0x000fc600078e3cff */
[----:B------:R-:W3:Y:S01]  /*04b0*/  @P6 LDG.E R26, desc[UR8][R10.64+0x88] ;  /* 0x000088080a1a6981 */ /* 0x000ee2000c1e1900 */
[----:B------:R-:W-:-:S03]  /*04c0*/  @P1 LOP3.LUT R2, R2, R23, RZ, 0x3c, !PT ;  /* 0x0000001702021212 */ /* 0x000fc600078e3cff */
[----:B------:R-:W3:Y:S01]  /*04d0*/  @P2 LDG.E R23, desc[UR8][R10.64+0x34] ;  /* 0x000034080a172981 */ /* 0x000ee2000c1e1900 */
[----:B--2---:R-:W-:-:S03]  /*04e0*/  @P1 LOP3.LUT R5, R5, R22, RZ, 0x3c, !PT ;  /* 0x0000001605051212 */ /* 0x004fc600078e3cff */
[----:B------:R-:W2:Y:S01]  /*04f0*/  @P2 LDG.E R22, desc[UR8][R10.64+0x30] ;  /* 0x000030080a162981 */ /* 0x000ea2000c1e1900 */
[----:B----4-:R-:W-:-:S03]  /*0500*/  @P1 LOP3.LUT R7, R7, R20, RZ, 0x3c, !PT ;  /* 0x0000001407071212 */ /* 0x010fc600078e3cff */
[----:B------:R-:W4:Y:S01]  /*0510*/  @P2 LDG.E R20, desc[UR8][R10.64+0x28] ;  /* 0x000028080a142981 */ /* 0x000f22000c1e1900 */
[----:B---3--:R-:W-:-:S03]  /*0520*/  @P1 LOP3.LUT R4, R4, R19, RZ, 0x3c, !PT ;  /* 0x0000001304041212 */ /* 0x008fc600078e3cff */
        /* <DEDUP_REMOVED lines=21> */
[----:B------:R-:W-:Y:S02]  /*0680*/  @P4 LOP3.LUT R4, R4, R25, RZ, 0x3c, !PT ;  /* 0x0000001904044212 */ /* 0x000fe400078e3cff */
[----:B------:R-:W-:Y:S01]  /*0690*/  LOP3.LUT P0, RZ, R24, 0x80, RZ, 0xc0, !PT ;  /* 0x0000008018ff7812 */ /* 0x000fe2000780c0ff */
        /* <DEDUP_REMOVED lines=20> */
[----:B------:R-:W-:Y:S02]  /*07e0*/  @P0 LOP3.LUT R3, R3, R26, RZ, 0x3c, !PT ;  /* 0x0000001a03030212 */ /* 0x000fe400078e3cff */
[----:B------:R-:W-:Y:S02]  /*07f0*/  @P0 LOP3.LUT R2, R2, R23, RZ, 0x3c, !PT ;  /* 0x0000001702020212 */ /* 0x000fe400078e3cff */
[----:B--2---:R-:W-:Y:S02]  /*0800*/  @P0 LOP3.LUT R5, R5, R22, RZ, 0x3c, !PT ;  /* 0x0000001605050212 */ /* 0x004fe400078e3cff */
[----:B----4-:R-:W-:Y:S02]  /*0810*/  @P0 LOP3.LUT R7, R7, R20, RZ, 0x3c, !PT ;  /* 0x0000001407070212 */ /* 0x010fe400078e3cff */
[----:B---3--:R-:W-:-:S02]  /*0820*/  @P0 LOP3.LUT R4, R4, R19, RZ, 0x3c, !PT ;  /* 0x0000001304040212 */ /* 0x008fc400078e3cff */
[----:B------:R-:W-:-:S13]  /*0830*/  R2P PR, R24.B1, 0x7f ;  /* 0x0000007f18007804 */ /* 0x000fda0000001000 */
[----:B------:R-:W2:Y:S04]  /*0840*/  @P0 LDG.E R20, desc[UR8][R10.64+0xa0] ;  /* 0x0000a0080a140981 */ /* 0x000ea8000c1e1900 */
[----:B------:R-:W3:Y:S04]  /*0850*/  @P0 LDG.E R22, desc[UR8][R10.64+0xa8] ;  /* 0x0000a8080a160981 */ /* 0x000ee8000c1e1900 */
[----:B------:R-:W4:Y:S04]  /*0860*/  @P0 LDG.E R19, desc[UR8][R10.64+0xa4] ;  /* 0x0000a4080a130981 */ /* 0x000f28000c1e1900 */
[----:B------:R-:W4:Y:S04]  /*0870*/  @P0 LDG.E R23, desc[UR8][R10.64+0xac] ;  /* 0x0000ac080a170981 */ /* 0x000f28000c1e1900 */
[----:B------:R-:W4:Y:S04]  /*0880*/  @P1 LDG.E R26, desc[UR8][R10.64+0xbc] ;  /* 0x0000bc080a1a1981 */ /* 0x000f28000c1e1900 */
[----:B------:R-:W4:Y:S01]  /*0890*/  @P1 LDG.E R25, desc[UR8][R10.64+0xb8] ;  /* 0x0000b8080a191981 */ /* 0x000f22000c1e1900 */
[----:B--2---:R-:W-:-:S03]  /*08a0*/  @P0 LOP3.LUT R7, R7, R20, RZ, 0x3c, !PT ;  /* 0x0000001407070212 */ /* 0x004fc600078e3cff */
[----:B------:R-:W2:Y:S01]  /*08b0*/  @P0 LDG.E R20, desc[UR8][R10.64+0xb0] ;  /* 0x0000b0080a140981 */ /* 0x000ea2000c1e1900 */
[----:B---3--:R-:W-:-:S03]  /*08c0*/  @P0 LOP3.LUT R5, R5, R22, RZ, 0x3c, !PT ;  /* 0x0000001605050212 */ /* 0x008fc600078e3cff */
[----:B------:R-:W3:Y:S01]  /*08d0*/  @P1 LDG.E R22, desc[UR8][R10.64+0xb4] ;  /* 0x0000b4080a161981 */ /* 0x000ee2000c1e1900 */
[----:B----4-:R-:W-:-:S03]  /*08e0*/  @P0 LOP3.LUT R4, R4, R19, RZ, 0x3c, !PT ;  /* 0x0000001304040212 */ /* 0x010fc600078e3cff */
[----:B------:R-:W4:Y:S01]  /*08f0*/  @P1 LDG.E R19, desc[UR8][R10.64+0xc0] ;  /* 0x0000c0080a131981 */ /* 0x000f22000c1e1900 */
[----:B------:R-:W-:-:S03]  /*0900*/  @P0 LOP3.LUT R2, R2, R23, RZ, 0x3c, !PT ;  /* 0x0000001702020212 */ /* 0x000fc600078e3cff */
[----:B------:R-:W4:Y:S01]  /*0910*/  @P2 LDG.E R23, desc[UR8][R10.64+0xcc] ;  /* 0x0000cc080a172981 */ /* 0x000f22000c1e1900 */
[----:B------:R-:W-:-:S03]  /*0920*/  @P1 LOP3.LUT R5, R5, R26, RZ, 0x3c, !PT ;  /* 0x0000001a05051212 */ /* 0x000fc600078e3cff */
[----:B------:R-:W4:Y:S01]  /*0930*/  @P2 LDG.E R26, desc[UR8][R10.64+0xd0] ;  /* 0x0000d0080a1a2981 */ /* 0x000f22000c1e1900 */
[----:B--2---:R-:W-:Y:S02]  /*0940*/  @P0 LOP3.LUT R3, R3, R20, RZ, 0x3c, !PT ;  /* 0x0000001403030212 */ /* 0x004fe400078e3cff */
[----:B------:R-:W-:Y:S01]  /*0950*/  LOP3.LUT P0, RZ, R24, 0x8000, RZ, 0xc0, !PT ;  /* 0x0000800018ff7812 */ /* 0x000fe2000780c0ff */
[----:B------:R-:W2:Y:S01]  /*0960*/  @P2 LDG.E R20, desc[UR8][R10.64+0xd8] ;  /* 0x0000d8080a142981 */ /* 0x000ea2000c1e1900 */
[----:B---3--:R-:W-:-:S03]  /*0970*/  @P1 LOP3.LUT R7, R7, R22, RZ, 0x3c, !PT ;  /* 0x0000001607071212 */ /* 0x008fc600078e3cff */
[----:B------:R-:W3:Y:S04]  /*0980*/  @P1 LDG.E R22, desc[UR8][R10.64+0xc4] ;  /* 0x0000c4080a161981 */ /* 0x000ee8000c1e1900 */
[----:B------:R-:W2:Y:S01]  /*0990*/  @P2 LDG.E R24, desc[UR8][R10.64+0xc8] ;  /* 0x0000c8080a182981 */ /* 0x000ea2000c1e1900 */
[----:B------:R-:W-:Y:S02]  /*09a0*/  @P1 LOP3.LUT R4, R4, R25, RZ, 0x3c, !PT ;  /* 0x0000001904041212 */ /* 0x000fe400078e3cff */
[----:B----4-:R-:W-:Y:S01]  /*09b0*/  @P1 LOP3.LUT R2, R2, R19, RZ, 0x3c, !PT ;  /* 0x0000001302021212 */ /* 0x010fe200078e3cff */
[----:B------:R-:W4:Y:S01]  /*09c0*/  @P2 LDG.E R25, desc[UR8][R10.64+0xd4] ;  /* 0x0000d4080a192981 */ /* 0x000f22000c1e1900 */
[----:B------:R-:W-:-:S03]  /*09d0*/  @P2 LOP3.LUT R4, R4, R23, RZ, 0x3c, !PT ;  /* 0x0000001704042212 */ /* 0x000fc600078e3cff */
[----:B------:R-:W4:Y:S01]  /*09e0*/  @P3 LDG.E R19, desc[UR8][R10.64+0xe0] ;  /* 0x0000e0080a133981 */ /* 0x000f22000c1e1900 */
[----:B------:R-:W-:-:S03]  /*09f0*/  @P2 LOP3.LUT R5, R5, R26, RZ, 0x3c, !PT ;  /* 0x0000001a05052212 */ /* 0x000fc600078e3cff */
[----:B------:R-:W4:Y:S04]  /*0a00*/  @P3 LDG.E R23, desc[UR8][R10.64+0xe8] ;  /* 0x0000e8080a173981 */ /* 0x000f28000c1e1900 */
[----:B------:R-:W4:Y:S01]  /*0a10*/  @P3 LDG.E R26, desc[UR8][R10.64+0xec] ;  /* 0x0000ec080a1a3981 */ /* 0x000f22000c1e1900 */
[----:B---3--:R-:W-:-:S03]  /*0a20*/  @P1 LOP3.LUT R3, R3, R22, RZ, 0x3c, !PT ;  /* 0x0000001603031212 */ /* 0x008fc600078e3cff */
[----:B------:R-:W3:Y:S01]  /*0a30*/  @P3 LDG.E R22, desc[UR8][R10.64+0xdc] ;  /* 0x0000dc080a163981 */ /* 0x000ee2000c1e1900 */
[----:B--2---:R-:W-:-:S03]  /*0a40*/  @P2 LOP3.LUT R7, R7, R24, RZ, 0x3c, !PT ;  /* 0x0000001807072212 */ /* 0x004fc600078e3cff */
[----:B------:R-:W2:Y:S01]  /*0a50*/  @P3 LDG.E R24, desc[UR8][R10.64+0xe4] ;  /* 0x0000e4080a183981 */ /* 0x000ea2000c1e1900 */
[----:B------:R-:W-:Y:S02]  /*0a60*/  @P2 LOP3.LUT R3, R3, R20, RZ, 0x3c, !PT ;  /* 0x0000001403032212 */ /* 0x000fe400078e3cff */
[----:B----4-:R-:W-:Y:S01]  /*0a70*/  @P2 LOP3.LUT R2, R2, R25, RZ, 0x3c, !PT ;  /* 0x0000001902022212 */ /* 0x010fe200078e3cff */
[----:B------:R-:W4:Y:S01]  /*0a80*/  @P4 LDG.E R20, desc[UR8][R10.64+0xf0] ;  /* 0x0000f0080a144981 */ /* 0x000f22000c1e1900 */
[----:B------:R-:W-:-:S03]  /*0a90*/  @P3 LOP3.LUT R4, R4, R19, RZ, 0x3c, !PT ;  /* 0x0000001304043212 */ /* 0x000fc600078e3cff */
        /* <DEDUP_REMOVED lines=10> */
[----:B----4-:R-:W-:-:S03]  /*0b40*/  @P4 LOP3.LUT R7, R7, R20, RZ, 0x3c, !PT ;  /* 0x0000001407074212 */ /* 0x010fc600078e3cff */
[----:B------:R-:W4:Y:S01]  /*0b50*/  @P5 LDG.E R20, desc[UR8][R10.64+0x10c] ;  /* 0x00010c080a145981 */ /* 0x000f22000c1e1900 */
[----:B------:R-:W-:-:S03]  /*0b60*/  @P4 LOP3.LUT R4, R4, R19, RZ, 0x3c, !PT ;  /* 0x0000001304044212 */ /* 0x000fc600078e3cff */
[----:B------:R-:W4:Y:S01]  /*0b70*/  @P5 LDG.E R19, desc[UR8][R10.64+0x110] ;  /* 0x000110080a135981 */ /* 0x000f22000c1e1900 */
[----:B------:R-:W-:-:S03]  /*0b80*/  @P4 LOP3.LUT R2, R2, R23, RZ, 0x3c, !PT ;  /* 0x0000001702024212 */ /* 0x000fc600078e3cff */
[----:B------:R-:W4:Y:S01]  /*0b90*/  @P6 LDG.E R23, desc[UR8][R10.64+0x11c] ;  /* 0x00011c080a176981 */ /* 0x000f22000c1e1900 */
[----:B------:R-:W-:-:S03]  /*0ba0*/  @P5 LOP3.LUT R7, R7, R26, RZ, 0x3c, !PT ;  /* 0x0000001a07075212 */ /* 0x000fc600078e3cff */
        /* <DEDUP_REMOVED lines=9> */
[----:B------:R-:W4:Y:S04]  /*0c40*/  @P6 LDG.E R19, desc[UR8][R10.64+0x124] ;  /* 0x000124080a136981 */ /* 0x000f28000c1e1900 */
[----:B------:R-:W4:Y:S01]  /*0c50*/  @P6 LDG.E R20, desc[UR8][R10.64+0x128] ;  /* 0x000128080a146981 */ /* 0x000f22000c1e1900 */
[----:B------:R-:W-:Y:S02]  /*0c60*/  @P6 LOP3.LUT R4, R4, R23, RZ, 0x3c, !PT ;  /* 0x0000001704046212 */ /* 0x000fe400078e3cff */
[----:B------:R-:W-:Y:S01]  /*0c70*/  @P6 LOP3.LUT R5, R5, R26, RZ, 0x3c, !PT ;  /* 0x0000001a05056212 */ /* 0x000fe200078e3cff */
[----:B------:R-:W4:Y:S04]  /*0c80*/  @P0 LDG.E R23, desc[UR8][R10.64+0x130] ;  /* 0x000130080a170981 */ /* 0x000f28000c1e1900 */
[----:B------:R-:W4:Y:S01]  /*0c90*/  @P0 LDG.E R26, desc[UR8][R10.64+0x13c] ;  /* 0x00013c080a1a0981 */ /* 0x000f22000c1e1900 */
[----:B---3--:R-:W-:-:S03]  /*0ca0*/  @P5 LOP3.LUT R3, R3, R22, RZ, 0x3c, !PT ;  /* 0x0000001603035212 */ /* 0x008fc600078e3cff */
[----:B------:R-:W3:Y:S01]  /*0cb0*/  @P0 LDG.E R22, desc[UR8][R10.64+0x12c] ;  /* 0x00012c080a160981 */ /* 0x000ee2000c1e1900 */
[----:B--2---:R-:W-:-:S03]  /*0cc0*/  @P6 LOP3.LUT R7, R7, R24, RZ, 0x3c, !PT ;  /* 0x0000001807076212 */ /* 0x004fc600078e3cff */
[----:B------:R-:W2:Y:S01]  /*0cd0*/  @P0 LDG.E R24, desc[UR8][R10.64+0x134] ;  /* 0x000134080a180981 */ /* 0x000ea2000c1e1900 */
[----:B------:R-:W-:-:S04]  /*0ce0*/  UIADD3 UR4, UPT, UPT, UR4, 0x10, URZ ;  /* 0x0000001004047890 */ /* 0x000fc8000fffe0ff */
[----:B------:R-:W-:Y:S01]  /*0cf0*/  UISETP.NE.AND UP0, UPT, UR4, 0x20, UPT ;  /* 0x000000200400788c */ /* 0x000fe2000bf05270 */
[----:B----4-:R-:W-:Y:S02]  /*0d00*/  @P6 LOP3.LUT R2, R2, R19, RZ, 0x3c, !PT ;  /* 0x0000001302026212 */ /* 0x010fe400078e3cff */
[----:B------:R-:W-:Y:S02]  /*0d10*/  @P6 LOP3.LUT R3, R3, R20, RZ, 0x3c, !PT ;  /* 0x0000001403036212 */ /* 0x000fe400078e3cff */
[----:B------:R-:W-:Y:S02]  /*0d20*/  @P0 LOP3.LUT R2, R2, R25, RZ, 0x3c, !PT ;  /* 0x0000001902020212 */ /* 0x000fe400078e3cff */
[----:B------:R-:W-:Y:S02]  /*0d30*/  @P0 LOP3.LUT R4, R4, R23, RZ, 0x3c, !PT ;  /* 0x0000001704040212 */ /* 0x000fe400078e3cff */
[----:B------:R-:W-:Y:S02]  /*0d40*/  @P0 LOP3.LUT R3, R3, R26, RZ, 0x3c, !PT ;  /* 0x0000001a03030212 */ /* 0x000fe400078e3cff */
[----:B---3--:R-:W-:-:S02]  /*0d50*/  @P0 LOP3.LUT R7, R7, R22, RZ, 0x3c, !PT ;  /* 0x0000001607070212 */ /* 0x008fc400078e3cff */
[----:B--2---:R-:W-:Y:S01]  /*0d60*/  @P0 LOP3.LUT R5, R5, R24, RZ, 0x3c, !PT ;  /* 0x0000001805050212 */ /* 0x004fe200078e3cff */
[----:B------:R-:W-:Y:S06]  /*0d70*/  BRA.U UP0, `(.L_x_4) ;  /* 0xfffffff5004c7547 */ /* 0x000fec000b83ffff */
[----:B------:R-:W-:-:S05]  /*0d80*/  VIADD R16, R16, 0x1 ;  /* 0x0000000110107836 */ /* 0x000fca0000000000 */
[----:B------:R-:W-:-:S13]  /*0d90*/  ISETP.NE.AND P0, PT, R16, 0x5, PT ;  /* 0x000000051000780c */ /* 0x000fda0003f05270 */
[----:B------:R-:W-:Y:S05]  /*0da0*/  @P0 BRA `(.L_x_5) ;  /* 0xfffffff400300947 */ /* 0x000fea000383ffff */
[----:B------:R0:W-:Y:S01]  /*0db0*/  STL [R1+0x4], R7 ;  /* 0x0000040701007387 */ /* 0x0001e20000100800 */
[----:B------:R-:W-:-:S03]  /*0dc0*/  ISETP.NE.U32.AND P0, PT, R21, 0x1, PT ;  /* 0x000000011500780c */ /* 0x000fc60003f05070 */
[----:B------:R0:W-:Y:S01]  /*0dd0*/  STL.64 [R1+0x8], R4 ;  /* 0x0000080401007387 */ /* 0x0001e20000100a00 */
[----:B------:R-:W-:-:S03]  /*0de0*/  ISETP.NE.AND.EX P0, PT, RZ, RZ, PT, P0 ;  /* 0x000000ffff00720c */ /* 0x000fc60003f05300 */
[----:B------:R0:W-:Y:S10]  /*0df0*/  STL.64 [R1+0x10], R2 ;  /* 0x0000100201007387 */ /* 0x0001f40000100a00 */
[----:B------:R-:W-:Y:S05]  /*0e00*/  @!P0 BRA `(.L_x_3) ;  /* 0x0000001800048947 */ /* 0x000fea0003800000 */
[----:B------:R-:W-:Y:S01]  /*0e10*/  UMOV UR4, URZ ;  /* 0x000000ff00047c82 */ /* 0x000fe20008000000 */
[----:B------:R-:W-:Y:S01]  /*0e20*/  UMOV UR5, URZ ;  /* 0x000000ff00057c82 */ /* 0x000fe20008000000 */
[----:B------:R-:W-:Y:S02]  /*0e30*/  IMAD.MOV.U32 R16, RZ, RZ, RZ ;  /* 0x000000ffff107224 */ /* 0x000fe400078e00ff */
[----:B0-----:R-:W-:Y:S02]  /*0e40*/  IMAD.MOV.U32 R7, RZ, RZ, RZ ;  /* 0x000000ffff077224 */ /* 0x001fe400078e00ff */
[----:B------:R-:W-:Y:S02]  /*0e50*/  IMAD.U32 R3, RZ, RZ, UR4 ;  /* 0x00000004ff037e24 */ /* 0x000fe4000f8e00ff */
[----:B------:R-:W-:Y:S02]  /*0e60*/  IMAD.U32 R2, RZ, RZ, UR5 ;  /* 0x00000005ff027e24 */ /* 0x000fe4000f8e00ff */
[----:B------:R-:W-:-:S02]  /*0e70*/  IMAD.U32 R5, RZ, RZ, UR4 ;  /* 0x00000004ff057e24 */ /* 0x000fc4000f8e00ff */
[----:B------:R-:W-:-:S07]  /*0e80*/  IMAD.U32 R4, RZ, RZ, UR5 ;  /* 0x00000005ff047e24 */ /* 0x000fce000f8e00ff */
.L_x_7:
[----:B------:R-:W-:-:S06]  /*0e90*/  IMAD R17, R16, 0x4, R1 ;  /* 0x0000000410117824 */ /* 0x000fcc00078e0201 */
[----:B------:R-:W5:Y:S01]  /*0ea0*/  LDL R17, [R17+0x4] ;  /* 0x0000040011117983 */ /* 0x000f620000100800 */
[----:B------:R-:W-:Y:S01]  /*0eb0*/  IMAD.SHL.U32 R18, R16, 0x20, RZ ;  /* 0x0000002010127824 */ /* 0x000fe200078e00ff */
[----:B------:R-:W-:-:S06]  /*0ec0*/  UMOV UR4, URZ ;  /* 0x000000ff00047c82 */ /* 0x000fcc0008000000 */
.L_x_6:
        /* <DEDUP_REMOVED lines=181> */
[----:B------:R-:W-:Y:S05]  /*1a20*/  @P0 BRA `(.L_x_3) ;  /* 0x0000000800fc0947 */ /* 0x000fea0003800000 */
[----:B------:R-:W-:Y:S01]  /*1a30*/  UMOV UR4, URZ ;  /* 0x000000ff00047c82 */ /* 0x000fe20008000000 */
[----:B------:R-:W-:Y:S01]  /*1a40*/  UMOV UR5, URZ ;  /* 0x000000ff00057c82 */ /* 0x000fe20008000000 */
[----:B------:R-:W-:Y:S02]  /*1a50*/  IMAD.MOV.U32 R16, RZ, RZ, RZ ;  /* 0x000000ffff107224 */ /* 0x000fe400078e00ff */
[----:B--2---:R-:W-:Y:S02]  /*1a60*/  IMAD.MOV.U32 R7, RZ, RZ, RZ ;  /* 0x000000ffff077224 */ /* 0x004fe400078e00ff */
[----:B------:R-:W-:Y:S02]  /*1a70*/  IMAD.U32 R3, RZ, RZ, UR4 ;  /* 0x00000004ff037e24 */ /* 0x000fe4000f8e00ff */
[----:B------:R-:W-:Y:S02]  /*1a80*/  IMAD.U32 R2, RZ, RZ, UR5 ;  /* 0x00000005ff027e24 */ /* 0x000fe4000f8e00ff */
[----:B------:R-:W-:-:S02]  /*1a90*/  IMAD.U32 R5, RZ, RZ, UR4 ;  /* 0x00000004ff057e24 */ /* 0x000fc4000f8e00ff */
[----:B------:R-:W-:-:S07]  /*1aa0*/  IMAD.U32 R4, RZ, RZ, UR5 ;  /* 0x00000005ff047e24 */ /* 0x000fce000f8e00ff */
.L_x_9:
[----:B------:R-:W-:-:S06]  /*1ab0*/  IMAD R17, R16, 0x4, R1 ;  /* 0x0000000410117824 */ /* 0x000fcc00078e0201 */
[----:B------:R-:W5:Y:S01]  /*1ac0*/  LDL R17, [R17+0x4] ;  /* 0x0000040011117983 */ /* 0x000f620000100800 */
[----:B------:R-:W-:Y:S01]  /*1ad0*/  IMAD.SHL.U32 R18, R16, 0x20, RZ ;  /* 0x0000002010127824 */ /* 0x000fe200078e00ff */
[----:B------:R-:W-:-:S06]  /*1ae0*/  UMOV UR4, URZ ;  /* 0x000000ff00047c82 */ /* 0x000fcc0008000000 */
.L_x_8:
        /* <DEDUP_REMOVED lines=10> */
[----:B------:R-:W4:Y:S04]  /*1b90*/  @P3 LDG.E R26, desc[UR8][R10.64+0x4c] ;  /* 0x00004c080a1a3981 */ /* 0x000f28000c1e1900 */
[----:B------:R-:W4:Y:S04]  /*1ba0*/  @!P0 LDG.E R19, desc[UR8][R10.64+0x4] ;  /* 0x000004080a138981 */ /* 0x000f28000c1e1900 */
[----:B------:R-:W4:Y:S04]  /*1bb0*/  @!P0 LDG.E R21, desc[UR8][R10.64+0xc] ;  /* 0x00000c080a158981 */ /* 0x000f28000c1e1900 */
[----:B------:R-:W4:Y:S01]  /*1bc0*/  @P3 LDG.E R25, desc[UR8][R10.64+0x40] ;  /* 0x000040080a193981 */ /* 0x000f22000c1e1900 */
[----:B--2---:R-:W-:-:S03]  /*1bd0*/  @!P0 LOP3.LUT R3, R3, R20, RZ, 0x3c, !PT ;  /* 0x0000001403038212 */ /* 0x004fc600078e3cff */
[----:B------:R-:W2:Y:S01]  /*1be0*/  @!P0 LDG.E R20, desc[UR8][R10.64] ;  /* 0x000000080a148981 */ /* 0x000ea2000c1e1900 */
[----:B---3--:R-:W-:-:S03]  /*1bf0*/  @P1 LOP3.LUT R3, R3, R22, RZ, 0x3c, !PT ;  /* 0x0000001603031212 */ /* 0x008fc600078e3cff */
[----:B------:R-:W3:Y:S01]  /*1c00*/  @!P0 LDG.E R22, desc[UR8][R10.64+0x8] ;  /* 0x000008080a168981 */ /* 0x000ee2000c1e1900 */
[----:B----4-:R-:W-:-:S03]  /*1c10*/  @P2 LOP3.LUT R3, R3, R24, RZ, 0x3c, !PT ;  /* 0x0000001803032212 */ /* 0x010fc600078e3cff */
[----:B------:R-:W4:Y:S01]  /*1c20*/  @P4 LDG.E R24, desc[UR8][R10.64+0x60] ;  /* 0x000060080a184981 */ /* 0x000f22000c1e1900 */
[----:B------:R-:W-:-:S03]  /*1c30*/  @P3 LOP3.LUT R3, R3, R26, RZ, 0x3c, !PT ;  /* 0x0000001a03033212 */ /* 0x000fc600078e3cff */
[----:B------:R-:W4:Y:S01]  /*1c40*/  @P5 LDG.E R26, desc[UR8][R10.64+0x74] ;  /* 0x000074080a1a5981 */ /* 0x000f22000c1e1900 */
[----:B------:R-:W-:-:S03]  /*1c50*/  @!P0 LOP3.LUT R4, R4, R19, RZ, 0x3c, !PT ;  /* 0x0000001304048212 */ /* 0x000fc600078e3cff */
[----:B------:R-:W4:Y:S01]  /*1c60*/  @P1 LDG.E R19, desc[UR8][R10.64+0x18] ;  /* 0x000018080a131981 */ /* 0x000f22000c1e1900 */
[----:B------:R-:W-:-:S03]  /*1c70*/  @!P0 LOP3.LUT R2, R2, R21, RZ, 0x3c, !PT ;  /* 0x0000001502028212 */ /* 0x000fc600078e3cff */
[----:B------:R-:W4:Y:S01]  /*1c80*/  @P1 LDG.E R21, desc[UR8][R10.64+0x20] ;  /* 0x000020080a151981 */ /* 0x000f22000c1e1900 */
[----:B--2---:R-:W-:-:S03]  /*1c90*/  @!P0 LOP3.LUT R7, R7, R20, RZ, 0x3c, !PT ;  /* 0x0000001407078212 */ /* 0x004fc600078e3cff */
[----:B------:R-:W2:Y:S01]  /*1ca0*/  @P1 LDG.E R20, desc[UR8][R10.64+0x14] ;  /* 0x000014080a141981 */ /* 0x000ea2000c1e1900 */
[----:B---3--:R-:W-:-:S03]  /*1cb0*/  @!P0 LOP3.LUT R5, R5, R22, RZ, 0x3c, !PT ;  /* 0x0000001605058212 */ /* 0x008fc600078e3cff */
[----:B------:R-:W3:Y:S01]  /*1cc0*/  @P1 LDG.E R22, desc[UR8][R10.64+0x1c] ;  /* 0x00001c080a161981 */ /* 0x000ee2000c1e1900 */
[----:B----4-:R-:W-:-:S03]  /*1cd0*/  @P4 LOP3.LUT R3, R3, R24, RZ, 0x3c, !PT ;  /* 0x0000001803034212 */ /* 0x010fc600078e3cff */
[----:B------:R-:W4:Y:S01]  /*1ce0*/  @P2 LDG.E R24, desc[UR8][R10.64+0x28] ;  /* 0x000028080a182981 */ /* 0x000f22000c1e1900 */
[----:B------:R-:W-:-:S03]  /*1cf0*/  @P1 LOP3.LUT R4, R4, R19, RZ, 0x3c, !PT ;  /* 0x0000001304041212 */ /* 0x000fc600078e3cff */
[----:B------:R-:W4:Y:S01]  /*1d00*/  @P2 LDG.E R19, desc[UR8][R10.64+0x2c] ;  /* 0x00002c080a132981 */ /* 0x000f22000c1e1900 */
[----:B------:R-:W-:-:S03]  /*1d10*/  @P1 LOP3.LUT R2, R2, R21, RZ, 0x3c, !PT ;  /* 0x0000001502021212 */ /* 0x000fc600078e3cff */
        /* <DEDUP_REMOVED lines=9> */
[----:B------:R-:W-:Y:S02]  /*1db0*/  @P2 LOP3.LUT R2, R2, R21, RZ, 0x3c, !PT ;  /* 0x0000001502022212 */ /* 0x000fe400078e3cff */
[----:B------:R-:W-:Y:S01]  /*1dc0*/  @P3 LOP3.LUT R4, R4, R25, RZ, 0x3c, !PT ;  /* 0x0000001904043212 */ /* 0x000fe200078e3cff */
        /* <DEDUP_REMOVED lines=20> */
[----:B------:R-:W-:Y:S02]  /*1f10*/  LOP3.LUT P0, RZ, R23, 0x80, RZ, 0xc0, !PT ;  /* 0x0000008017ff7812 */ /* 0x000fe4000780c0ff */
[----:B------:R-:W-:Y:S02]  /*1f20*/  @P5 LOP3.LUT R3, R3, R26, RZ, 0x3c, !PT ;  /* 0x0000001a03035212 */ /* 0x000fe400078e3cff */
[----:B------:R-:W4:Y:S01]  /*1f30*/  @P6 LDG.E R26, desc[UR8][R10.64+0x88] ;  /* 0x000088080a1a6981 */ /* 0x000f22000c1e1900 */
[----:B------:R-:W-:-:S03]  /*1f40*/  @P5 LOP3.LUT R4, R4, R19, RZ, 0x3c, !PT ;  /* 0x0000001304045212 */ /* 0x000fc600078e3cff */
[----:B------:R-:W4:Y:S01]  /*1f50*/  @P6 LDG.E R19, desc[UR8][R10.64+0x84] ;  /* 0x000084080a136981 */ /* 0x000f22000c1e1900 */
[----:B------:R-:W-:-:S04]  /*1f60*/  @P5 LOP3.LUT R2, R2, R21, RZ, 0x3c, !PT ;  /* 0x0000001502025212 */ /* 0x000fc800078e3cff */
        /* <DEDUP_REMOVED lines=9> */
[----:B------:R-:W-:Y:S02]  /*2000*/  @P6 LOP3.LUT R3, R3, R26, RZ, 0x3c, !PT ;  /* 0x0000001a03036212 */ /* 0x000fe400078e3cff */
[----:B------:R-:W-:Y:S02]  /*2010*/  @P6 LOP3.LUT R2, R2, R19, RZ, 0x3c, !PT ;  /* 0x0000001302026212 */ /* 0x000fe400078e3cff */
[----:B------:R-:W-:Y:S02]  /*2020*/  @P0 LOP3.LUT R4, R4, R21, RZ, 0x3c, !PT ;  /* 0x0000001504040212 */ /* 0x000fe400078e3cff */
[----:B------:R-:W-:Y:S02]  /*2030*/  @P0 LOP3.LUT R2, R2, R25, RZ, 0x3c, !PT ;  /* 0x0000001902020212 */ /* 0x000fe400078e3cff */
[----:B--2---:R-:W-:Y:S02]  /*2040*/  @P0 LOP3.LUT R7, R7, R20, RZ, 0x3c, !PT ;  /* 0x0000001407070212 */ /* 0x004fe400078e3cff */
[----:B---3--:R-:W-:-:S02]  /*2050*/  @P0 LOP3.LUT R5, R5, R22, RZ, 0x3c, !PT ;  /* 0x0000001605050212 */ /* 0x008fc400078e3cff */
[----:B----4-:R-:W-:Y:S02]  /*2060*/  @P0 LOP3.LUT R3, R3, R24, RZ, 0x3c, !PT ;  /* 0x0000001803030212 */ /* 0x010fe400078e3cff */
[----:B------:R-:W-:-:S13]  /*2070*/  R2P PR, R23.B1, 0x7f ;  /* 0x0000007f17007804 */ /* 0x000fda0000001000 */
[----:B------:R-:W2:Y:S04]  /*2080*/  @P0 LDG.E R22, desc[UR8][R10.64+0xa0] ;  /* 0x0000a0080a160981 */ /* 0x000ea8000c1e1900 */
[----:B------:R-:W3:Y:S04]  /*2090*/  @P0 LDG.E R19, desc[UR8][R10.64+0xa4] ;  /* 0x0000a4080a130981 */ /* 0x000ee8000c1e1900 */
[----:B------:R-:W4:Y:S04]  /*20a0*/  @P0 LDG.E R21, desc[UR8][R10.64+0xac] ;  /* 0x0000ac080a150981 */ /* 0x000f28000c1e1900 */
        /* <DEDUP_REMOVED lines=14> */
[----:B------:R-:W-:Y:S02]  /*2190*/  LOP3.LUT P0, RZ, R23, 0x8000, RZ, 0xc0, !PT ;  /* 0x0000800017ff7812 */ /* 0x000fe4000780c0ff */
        /* <DEDUP_REMOVED lines=22> */
[----:B------:R-:W-:Y:S01]  /*2300*/  @P2 LOP3.LUT R3, R3, R24, RZ, 0x3c, !PT ;  /* 0x0000001803032212 */ /* 0x000fe200078e3cff */
[----:B------:R-:W4:Y:S04]  /*2310*/  @P4 LDG.E R23, desc[UR8][R10.64+0xfc] ;  /* 0x0000fc080a174981 */ /* 0x000f28000c1e1900 */
        /* <DEDUP_REMOVED lines=12> */
[----:B------:R-:W3:Y:S01]  /*23e0*/  @P5 LDG.E R23, desc[UR8][R10.64+0x110] ;  /* 0x000110080a175981 */ /* 0x000ee2000c1e1900 */
[----:B------:R-:W-:-:S03]  /*23f0*/  @P4 LOP3.LUT R7, R7, R24, RZ, 0x3c, !PT ;  /* 0x0000001807074212 */ /* 0x000fc600078e3cff */
[----:B------:R-:W3:Y:S01]  /*2400*/  @P5 LDG.E R24, desc[UR8][R10.64+0x10c] ;  /* 0x00010c080a185981 */ /* 0x000ee2000c1e1900 */
[----:B------:R-:W-:-:S03]  /*2410*/  @P4 LOP3.LUT R3, R3, R20, RZ, 0x3c, !PT ;  /* 0x0000001403034212 */ /* 0x000fc600078e3cff */
[----:B------:R-:W3:Y:S01]  /*2420*/  @P6 LDG.E R20, desc[UR8][R10.64+0x120] ;  /* 0x000120080a146981 */ /* 0x000ee2000c1e1900 */
[----:B------:R-:W-:-:S03]  /*2430*/  @P5 LOP3.LUT R3, R3, R26, RZ, 0x3c, !PT ;  /* 0x0000001a03035212 */ /* 0x000fc600078e3cff */
[----:B------:R-:W3:Y:S01]  /*2440*/  @P0 LDG.E R26, desc[UR8][R10.64+0x134] ;  /* 0x000134080a1a0981 */ /* 0x000ee2000c1e1900 */
[----:B--2---:R-:W-:-:S03]  /*2450*/  @P5 LOP3.LUT R7, R7, R22, RZ, 0x3c, !PT ;  /* 0x0000001607075212 */ /* 0x004fc600078e3cff */
[----:B------:R-:W2:Y:S01]  /*2460*/  @P6 LDG.E R22, desc[UR8][R10.64+0x128] ;  /* 0x000128080a166981 */ /* 0x000ea2000c1e1900 */
[----:B------:R-:W-:-:S03]  /*2470*/  @P6 LOP3.LUT R7, R7, R28, RZ, 0x3c, !PT ;  /* 0x0000001c07076212 */ /* 0x000fc600078e3cff */
[----:B------:R-:W2:Y:S01]  /*2480*/  @P0 LDG.E R28, desc[UR8][R10.64+0x13c] ;  /* 0x00013c080a1c0981 */ /* 0x000ea2000c1e1900 */
[----:B----4-:R-:W-:-:S03]  /*2490*/  @P5 LOP3.LUT R4, R4, R21, RZ, 0x3c, !PT ;  /* 0x0000001504045212 */ /* 0x010fc600078e3cff */
[----:B------:R-:W4:Y:S01]  /*24a0*/  @P6 LDG.E R21, desc[UR8][R10.64+0x124] ;  /* 0x000124080a156981 */ /* 0x000f22000c1e1900 */
[----:B---3--:R-:W-:Y:S02]  /*24b0*/  @P5 LOP3.LUT R2, R2, R23, RZ, 0x3c, !PT ;  /* 0x0000001702025212 */ /* 0x008fe400078e3cff */
[----:B------:R-:W-:Y:S01]  /*24c0*/  @P6 LOP3.LUT R4, R4, R19, RZ, 0x3c, !PT ;  /* 0x0000001304046212 */ /* 0x000fe200078e3cff */
[----:B------:R-:W3:Y:S01]  /*24d0*/  @P0 LDG.E R23, desc[UR8][R10.64+0x138] ;  /* 0x000138080a170981 */ /* 0x000ee2000c1e1900 */
[----:B------:R-:W-:-:S03]  /*24e0*/  @P5 LOP3.LUT R5, R5, R24, RZ, 0x3c, !PT ;  /* 0x0000001805055212 */ /* 0x000fc600078e3cff */
[----:B------:R-:W3:Y:S04]  /*24f0*/  @P0 LDG.E R24, desc[UR8][R10.64+0x12c] ;  /* 0x00012c080a180981 */ /* 0x000ee8000c1e1900 */
[----:B------:R-:W3:Y:S01]  /*2500*/  @P0 LDG.E R19, desc[UR8][R10.64+0x130] ;  /* 0x000130080a130981 */ /* 0x000ee2000c1e1900 */
[----:B------:R-:W-:-:S04]  /*2510*/  UIADD3 UR4, UPT, UPT, UR4, 0x10, URZ ;  /* 0x0000001004047890 */ /* 0x000fc8000fffe0ff */
[----:B------:R-:W-:Y:S01]  /*2520*/  UISETP.NE.AND UP0, UPT, UR4, 0x20, UPT ;  /* 0x000000200400788c */ /* 0x000fe2000bf05270 */
[----:B------:R-:W-:-:S04]  /*2530*/  @P6 LOP3.LUT R5, R5, R20, RZ, 0x3c, !PT ;  /* 0x0000001405056212 */ /* 0x000fc800078e3cff */
[----:B------:R-:W-:Y:S02]  /*2540*/  @P0 LOP3.LUT R5, R5, R26, RZ, 0x3c, !PT ;  /* 0x0000001a05050212 */ /* 0x000fe400078e3cff */
[----:B--2---:R-:W-:-:S04]  /*2550*/  @P6 LOP3.LUT R3, R3, R22, RZ, 0x3c, !PT ;  /* 0x0000001603036212 */ /* 0x004fc800078e3cff */
[----:B------:R-:W-:Y:S02]  /*2560*/  @P0 LOP3.LUT R3, R3, R28, RZ, 0x3c, !PT ;  /* 0x0000001c03030212 */ /* 0x000fe400078e3cff */
[----:B----4-:R-:W-:-:S04]  /*2570*/  @P6 LOP3.LUT R2, R2, R21, RZ, 0x3c, !PT ;  /* 0x0000001502026212 */ /* 0x010fc800078e3cff */
[----:B---3--:R-:W-:Y:S02]  /*2580*/  @P0 LOP3.LUT R2, R2, R23, RZ, 0x3c, !PT ;  /* 0x0000001702020212 */ /* 0x008fe400078e3cff */
[----:B------:R-:W-:Y:S02]  /*2590*/  @P0 LOP3.LUT R7, R7, R24, RZ, 0x3c, !PT ;  /* 0x0000001807070212 */ /* 0x000fe400078e3cff */
[----:B------:R-:W-:Y:S01]  /*25a0*/  @P0 LOP3.LUT R4, R4, R19, RZ, 0x3c, !PT ;  /* 0x0000001304040212 */ /* 0x000fe200078e3cff */
[----:B------:R-:W-:Y:S06]  /*25b0*/  BRA.U UP0, `(.L_x_8) ;  /* 0xfffffff5004c7547 */ /* 0x000fec000b83ffff */
[----:B------:R-:W-:-:S05]  /*25c0*/  VIADD R16, R16, 0x1 ;  /* 0x0000000110107836 */ /* 0x000fca0000000000 */
[----:B------:R-:W-:-:S13]  /*25d0*/  ISETP.NE.AND P0, PT, R16, 0x5, PT ;  /* 0x000000051000780c */ /* 0x000fda0003f05270 */
[----:B------:R-:W-:Y:S05]  /*25e0*/  @P0 BRA `(.L_x_9) ;  /* 0xfffffff400300947 */ /* 0x000fea000383ffff */
[----:B------:R3:W-:Y:S04]  /*25f0*/  STL [R1+0x4], R7 ;  /* 0x0000040701007387 */ /* 0x0007e80000100800 */
[----:B------:R3:W-:Y:S04]  /*2600*/  STL.64 [R1+0x8], R4 ;  /* 0x0000080401007387 */ /* 0x0007e80000100a00 */
[----:B------:R3:W-:Y:S02]  /*2610*/  STL.64 [R1+0x10], R2 ;  /* 0x0000100201007387 */ /* 0x0007e40000100a00 */
.L_x_3:
[----:B------:R-:W-:Y:S05]  /*2620*/  BSYNC.RECONVERGENT B1 ;  /* 0x0000000000017941 */ /* 0x000fea0003800200 */
.L_x_2:
[C---:B------:R-:W-:Y:S01]  /*2630*/  ISETP.GT.U32.AND P0, PT, R13.reuse, 0x3, PT ;  /* 0x000000030d00780c */ /* 0x040fe20003f04070 */
[----:B------:R-:W-:Y:S01]  /*2640*/  VIADD R0, R0, 0x1 ;  /* 0x0000000100007836 */ /* 0x000fe20000000000 */
[--C-:B------:R-:W-:Y:S02]  /*2650*/  SHF.R.U64 R13, R13, 0x2, R12.reuse ;  /* 0x000000020d0d7819 */ /* 0x100fe4000000120c */
[----:B------:R-:W-:Y:S02]  /*2660*/  ISETP.GT.U32.AND.EX P0, PT, R12, RZ, PT, P0 ;  /* 0x000000ff0c00720c */ /* 0x000fe40003f04100 */
[----:B------:R-:W-:-:S11]  /*2670*/  SHF.R.U32.HI R12, RZ, 0x2, R12 ;  /* 0x00000002ff0c7819 */ /* 0x000fd6000001160c */
[----:B------:R-:W-:Y:S05]  /*2680*/  @P0 BRA `(.L_x_10) ;  /* 0xffffffd800cc0947 */ /* 0x000fea000383ffff */
.L_x_1:
[----:B------:R-:W-:Y:S05]  /*2690*/  BSYNC.RECONVERGENT B0 ;  /* 0x0000000000007941 */ /* 0x000fea0003800200 */
.L_x_0:
[----:B------:R-:W4:Y:S01]  /*26a0*/  LDCU.64 UR6, c[0x0][0x390] ;  /* 0x00007200ff0677ac */ /* 0x000f220008000a00 */
[----:B------:R-:W-:Y:S01]  /*26b0*/  CS2R R8, SRZ ;  /* 0x0000000000087805 */ /* 0x000fe2000001ff00 */
[----:B----4-:R-:W-:-:S04]  /*26c0*/  UISETP.NE.U32.AND UP0, UPT, UR6, URZ, UPT ;  /* 0x000000ff0600728c */ /* 0x010fc8000bf05070 */
[----:B------:R-:W-:-:S09]  /*26d0*/  UISETP.NE.AND.EX UP0, UPT, UR7, URZ, UPT, UP0 ;  /* 0x000000ff0700728c */ /* 0x000fd2000bf05300 */
[----:B------:R-:W-:Y:S05]  /*26e0*/  BRA.U !UP0, `(.L_x_11) ;  /* 0x0000000908907547 */ /* 0x000fea000b800000 */
[----:B------:R-:W-:Y:S01]  /*26f0*/  UISETP.GE.U32.AND UP0, UPT, UR6, 0x4, UPT ;  /* 0x000000040600788c */ /* 0x000fe2000bf06070 */
[----:B------:R-:W-:Y:S01]  /*2700*/  CS2R R8, SRZ ;  /* 0x0000000000087805 */ /* 0x000fe2000001ff00 */
[----:B------:R-:W-:Y:S02]  /*2710*/  ULOP3.LUT UR10, UR6, 0x3, URZ, 0xc0, !UPT ;  /* 0x00000003060a7892 */ /* 0x000fe4000f8ec0ff */
[----:B------:R-:W-:Y:S01]  /*2720*/  UISETP.GE.U32.AND.EX UP0, UPT, UR7, URZ, UPT, UP0 ;  /* 0x000000ff0700728c */ /* 0x000fe2000bf06100 */
[----:B------:R-:W-:-:S08]  /*2730*/  UMOV UR4, URZ ;  /* 0x000000ff00047c82 */ /* 0x000fd00008000000 */
[----:B------:R-:W-:Y:S05]  /*2740*/  BRA.U !UP0, `(.L_x_12) ;  /* 0x0000000508cc7547 */ /* 0x000fea000b800000 */
[----:B------:R-:W-:Y:S01]  /*2750*/  IMAD R0, R15, -0x658354e5, R14 ;  /* 0x9a7cab1b0f007824 */ /* 0x000fe200078e020e */
[----:B------:R-:W-:Y:S01]  /*2760*/  CS2R R8, SRZ ;  /* 0x0000000000087805 */ /* 0x000fe2000001ff00 */
[----:B------:R-:W4:Y:S02]  /*2770*/  LDCU UR7, c[0x0][0x394] ;  /* 0x00007280ff0777ac */ /* 0x000f240008000800 */
[----:B------:R-:W-:Y:S01]  /*2780*/  VIADD R0, R0, 0x912ef1 ;  /* 0x00912ef100007836 */ /* 0x000fe20000000000 */
[----:B------:R-:W-:-:S12]  /*2790*/  ULOP3.LUT UR5, UR6, 0xfffffffc, URZ, 0xc0, !UPT ;  /* 0xfffffffc06057892 */ /* 0x000fd8000f8ec0ff */
.L_x_13:
[----:B-1----:R-:W-:Y:S01]  /*27a0*/  SHF.R.U32.HI R6, RZ, 0x2, R7 ;  /* 0x00000002ff067819 */ /* 0x002fe20000011607 */
[----:B------:R-:W-:Y:S01]  /*27b0*/  UIADD3 UR5, UP0, UPT, UR5, -0x4, URZ ;  /* 0xfffffffc05057890 */ /* 0x000fe2000ff1e0ff */
[----:B------:R-:W-:Y:S02]  /*27c0*/  SHF.R.U32.HI R11, RZ, 0x2, R4 ;  /* 0x00000002ff0b7819 */ /* 0x000fe40000011604 */
[----:B------:R-:W-:Y:S01]  /*27d0*/  LOP3.LUT R6, R6, R7, RZ, 0x3c, !PT ;  /* 0x0000000706067212 */ /* 0x000fe200078e3cff */
[----:B0-23--:R-:W-:Y:S01]  /*27e0*/  IMAD.SHL.U32 R7, R3, 0x10, RZ ;  /* 0x0000001003077824 */ /* 0x00dfe200078e00ff */
[----:B------:R-:W-:Y:S01]  /*27f0*/  LOP3.LUT R4, R11, R4, RZ, 0x3c, !PT ;  /* 0x000000040b047212 */ /* 0x000fe200078e3cff */
[----:B----4-:R-:W-:Y:S02]  /*2800*/  UIADD3.X UR7, UPT, UPT, UR7, -0x1, URZ, UP0, !UPT ;  /* 0xffffffff07077890 */ /* 0x010fe400087fe4ff */
[----:B------:R-:W-:Y:S01]  /*2810*/  IMAD.SHL.U32 R10, R6, 0x2, RZ ;  /* 0x00000002060a7824 */ /* 0x000fe200078e00ff */
[----:B------:R-:W-:-:S04]  /*2820*/  UISETP.NE.U32.AND UP0, UPT, UR5, URZ, UPT ;  /* 0x000000ff0500728c */ /* 0x000fc8000bf05070 */
[----:B------:R-:W-:Y:S01]  /*2830*/  LOP3.LUT R10, R6, R10, R7, 0x96, !PT ;  /* 0x0000000a060a7212 */ /* 0x000fe200078e9607 */
[----:B------:R-:W-:Y:S01]  /*2840*/  IMAD.SHL.U32 R6, R4, 0x2, RZ ;  /* 0x0000000204067824 */ /* 0x000fe200078e00ff */
[----:B------:R-:W-:Y:S02]  /*2850*/  UISETP.NE.AND.EX UP0, UPT, UR7, URZ, UPT, UP0 ;  /* 0x000000ff0700728c */ /* 0x000fe4000bf05300 */
[----:B------:R-:W-:Y:S02]  /*2860*/  LOP3.LUT R11, R10, R3, RZ, 0x3c, !PT ;  /* 0x000000030a0b7212 */ /* 0x000fe400078e3cff */
[----:B------:R-:W-:-:S03]  /*2870*/  SHF.R.U32.HI R10, RZ, 0x2, R5 ;  /* 0x00000002ff0a7819 */ /* 0x000fc60000011605 */
[----:B------:R-:W-:Y:S01]  /*2880*/  IMAD.SHL.U32 R7, R11, 0x10, RZ ;  /* 0x000000100b077824 */ /* 0x000fe200078e00ff */
[----:B------:R-:W-:-:S04]  /*2890*/  LOP3.LUT R10, R10, R5, RZ, 0x3c, !PT ;  /* 0x000000050a0a7212 */ /* 0x000fc800078e3cff */
[----:B------:R-:W-:Y:S01]  /*28a0*/  LOP3.LUT R6, R4, R6, R7, 0x96, !PT ;  /* 0x0000000604067212 */ /* 0x000fe200078e9607 */
[----:B------:R-:W-:Y:S01]  /*28b0*/  IMAD.SHL.U32 R4, R10, 0x2, RZ ;  /* 0x000000020a047824 */ /* 0x000fe200078e00ff */
[----:B------:R-:W-:Y:S02]  /*28c0*/  SHF.R.U32.HI R7, RZ, 0x2, R2 ;  /* 0x00000002ff077819 */ /* 0x000fe40000011602 */
[----:B------:R-:W-:Y:S02]  /*28d0*/  LOP3.LUT R15, R6, R11, RZ, 0x3c, !PT ;  /* 0x0000000b060f7212 */ /* 0x000fe400078e3cff */
[----:B------:R-:W-:Y:S02]  /*28e0*/  LOP3.LUT R7, R7, R2, RZ, 0x3c, !PT ;  /* 0x0000000207077212 */ /* 0x000fe400078e3cff */
[----:B------:R-:W-:Y:S01]  /*28f0*/  SHF.R.U32.HI R6, RZ, 0x2, R3 ;  /* 0x00000002ff067819 */ /* 0x000fe20000011603 */
[----:B------:R-:W-:-:S03]  /*2900*/  IMAD.SHL.U32 R5, R15, 0x10, RZ ;  /* 0x000000100f057824 */ /* 0x000fc600078e00ff */
[----:B------:R-:W-:Y:S02]  /*2910*/  LOP3.LUT R6, R6, R3, RZ, 0x3c, !PT ;  /* 0x0000000306067212 */ /* 0x000fe400078e3cff */
[----:B------:R-:W-:Y:S02]  /*2920*/  LOP3.LUT R4, R10, R4, R5, 0x96, !PT ;  /* 0x000000040a047212 */ /* 0x000fe400078e9605 */
[----:B------:R-:W-:Y:S02]  /*2930*/  SHF.R.U32.HI R10, RZ, 0x2, R15 ;  /* 0x00000002ff0a7819 */ /* 0x000fe4000001160f */
[----:B------:R-:W-:Y:S01]  /*2940*/  LOP3.LUT R13, R4, R15, RZ, 0x3c, !PT ;  /* 0x0000000f040d7212 */ /* 0x000fe200078e3cff */
[----:B------:R-:W-:-:S03]  /*2950*/  IMAD.SHL.U32 R4, R7, 0x2, RZ ;  /* 0x0000000207047824 */ /* 0x000fc600078e00ff */
[----:B------:R-:W-:Y:S01]  /*2960*/  SHF.R.U32.HI R14, RZ, 0x2, R13 ;  /* 0x00000002ff0e7819 */ /* 0x000fe2000001160d */
[----:B------:R-:W-:-:S05]  /*2970*/  IMAD.SHL.U32 R2, R13, 0x10, RZ ;  /* 0x000000100d027824 */ /* 0x000fca00078e00ff */
[----:B------:R-:W-:Y:S02]  /*2980*/  LOP3.LUT R2, R7, R4, R2, 0x96, !PT ;  /* 0x0000000407027212 */ /* 0x000fe400078e9602 */
[----:B------:R-:W-:Y:S02]  /*2990*/  SHF.R.U32.HI R4, RZ, 0x2, R11 ;  /* 0x00000002ff047819 */ /* 0x000fe4000001160b */
[----:B------:R-:W-:Y:S01]  /*29a0*/  LOP3.LUT R7, R2, R13, RZ, 0x3c, !PT ;  /* 0x0000000d02077212 */ /* 0x000fe200078e3cff */
[----:B------:R-:W-:-:S04]  /*29b0*/  IMAD.SHL.U32 R2, R6, 0x2, RZ ;  /* 0x0000000206027824 */ /* 0x000fc800078e00ff */
[----:B------:R-:W-:-:S05]  /*29c0*/  IMAD.SHL.U32 R3, R7, 0x10, RZ ;  /* 0x0000001007037824 */ /* 0x000fca00078e00ff */
[----:B------:R-:W-:Y:S01]  /*29d0*/  LOP3.LUT R2, R6, R2, R3, 0x96, !PT ;  /* 0x0000000206027212 */ /* 0x000fe200078e9603 */
[----:B------:R-:W-:Y:S01]  /*29e0*/  VIADD R6, R0, 0xffd3c1d8 ;  /* 0xffd3c1d800067836 */ /* 0x000fe20000000000 */
[----:B------:R-:W-:Y:S02]  /*29f0*/  LOP3.LUT R3, R4, R11, RZ, 0x3c, !PT ;  /* 0x0000000b04037212 */ /* 0x000fe400078e3cff */
[----:B------:R-:W-:Y:S02]  /*2a00*/  LOP3.LUT R4, R2, R7, RZ, 0x3c, !PT ;  /* 0x0000000702047212 */ /* 0x000fe400078e3cff */
[----:B------:R-:W-:Y:S01]  /*2a10*/  IADD3 R11, PT, PT, R6, 0x587c5, R11 ;  /* 0x000587c5060b7810 */ /* 0x000fe20007ffe00b */
[----:B------:R-:W-:Y:S02]  /*2a20*/  IMAD.SHL.U32 R5, R3, 0x2, RZ ;  /* 0x0000000203057824 */ /* 0x000fe400078e00ff */
[----:B------:R-:W-:-:S05]  /*2a30*/  IMAD.SHL.U32 R2, R4, 0x10, RZ ;  /* 0x0000001004027824 */ /* 0x000fca00078e00ff */
[----:B------:R-:W-:Y:S02]  /*2a40*/  LOP3.LUT R5, R3, R5, R2, 0x96, !PT ;  /* 0x0000000503057212 */ /* 0x000fe400078e9602 */
[----:B------:R-:W-:Y:S01]  /*2a50*/  LOP3.LUT R2, R10, R15, RZ, 0x3c, !PT ;  /* 0x0000000f0a027212 */ /* 0x000fe200078e3cff */
[----:B------:R-:W-:Y:S01]  /*2a60*/  IMAD.MOV.U32 R10, RZ, RZ, 0x2f800000 ;  /* 0x2f800000ff0a7424 */ /* 0x000fe200078e00ff */
[----:B------:R-:W-:Y:S02]  /*2a70*/  LOP3.LUT R5, R5, R4, RZ, 0x3c, !PT ;  /* 0x0000000405057212 */ /* 0x000fe400078e3cff */
[----:B------:R-:W-:Y:S01]  /*2a80*/  IADD3 R15, PT, PT, R6, 0xb0f8a, R15 ;  /* 0x000b0f8a060f7810 */ /* 0x000fe20007ffe00f */
[----:B------:R-:W-:Y:S01]  /*2a90*/  IMAD.SHL.U32 R12, R2, 0x2, RZ ;  /* 0x00000002020c7824 */ /* 0x000fe200078e00ff */
[----:B------:R-:W-:Y:S01]  /*2aa0*/  I2FP.F32.U32 R3, R11 ;  /* 0x0000000b00037245 */ /* 0x000fe20000201000 */
[----:B------:R-:W-:Y:S01]  /*2ab0*/  IMAD.SHL.U32 R17, R5, 0x10, RZ ;  /* 0x0000001005117824 */ /* 0x000fe200078e00ff */
[----:B------:R-:W-:Y:S01]  /*2ac0*/  I2FP.F32.U32 R15, R15 ;  /* 0x0000000f000f7245 */ /* 0x000fe20000201000 */
[----:B------:R-:W-:-:S03]  /*2ad0*/  IMAD.MOV.U32 R11, RZ, RZ, 0x40000000 ;  /* 0x40000000ff0b7424 */ /* 0x000fc600078e00ff */
[----:B------:R-:W-:Y:S01]  /*2ae0*/  LOP3.LUT R16, R2, R12, R17, 0x96, !PT ;  /* 0x0000000c02107212 */ /* 0x000fe200078e9611 */
[-C--:B------:R-:W-:Y:S01]  /*2af0*/  FFMA R2, R15, R10.reuse, 1.1641532182693481445e-10 ;  /* 0x2f0000000f027423 */ /* 0x080fe2000000000a */
[----:B------:R-:W-:Y:S01]  /*2b00*/  FFMA R12, R3, R10, 1.1641532182693481445e-10 ;  /* 0x2f000000030c7423 */ /* 0x000fe2000000000a */
[----:B------:R-:W-:Y:S02]  /*2b10*/  LOP3.LUT R17, R14, R13, RZ, 0x3c, !PT ;  /* 0x0000000d0e117212 */ /* 0x000fe400078e3cff */
[----:B------:R-:W-:Y:S01]  /*2b20*/  FFMA R3, R2, R11, -1 ;  /* 0xbf80000002037423 */ /* 0x000fe2000000000b */
[----:B------:R-:W-:Y:S01]  /*2b30*/  LOP3.LUT R2, R16, R5, RZ, 0x3c, !PT ;  /* 0x0000000510027212 */ /* 0x000fe200078e3cff */
[----:B------:R-:W-:Y:S01]  /*2b40*/  FFMA R12, R12, R11, -1 ;  /* 0xbf8000000c0c7423 */ /* 0x000fe2000000000b */
[----:B------:R-:W-:Y:S01]  /*2b50*/  IMAD.SHL.U32 R18, R17, 0x2, RZ ;  /* 0x0000000211127824 */ /* 0x000fe200078e00ff */
[----:B------:R-:W-:Y:S01]  /*2b60*/  IADD3 R14, PT, PT, R6, 0x161f14, R7 ;  /* 0x00161f14060e7810 */ /* 0x000fe20007ffe007 */
[----:B------:R-:W-:Y:S01]  /*2b70*/  FMUL R3, R3, R3 ;  /* 0x0000000303037220 */ /* 0x000fe20000400000 */
[----:B------:R-:W-:Y:S01]  /*2b80*/  IMAD.SHL.U32 R16, R2, 0x10, RZ ;  /* 0x0000001002107824 */ /* 0x000fe200078e00ff */
[----:B------:R-:W-:-:S02]  /*2b90*/  IADD3 R13, PT, PT, R6, 0x10974f, R13 ;  /* 0x0010974f060d7810 */ /* 0x000fc40007ffe00d */
[----:B------:R-:W-:Y:S01]  /*2ba0*/  I2FP.F32.U32 R15, R14 ;  /* 0x0000000e000f7245 */ /* 0x000fe20000201000 */
[----:B------:R-:W-:Y:S01]  /*2bb0*/  FFMA R12, R12, R12, R3 ;  /* 0x0000000c0c0c7223 */ /* 0x000fe20000000003 */
[----:B------:R-:W-:Y:S02]  /*2bc0*/  LOP3.LUT R17, R17, R18, R16, 0x96, !PT ;  /* 0x0000001211117212 */ /* 0x000fe400078e9610 */
[----:B------:R-:W-:Y:S01]  /*2bd0*/  I2FP.F32.U32 R13, R13 ;  /* 0x0000000d000d7245 */ /* 0x000fe20000201000 */
[----:B------:R-:W-:Y:S01]  /*2be0*/  FFMA R16, R15, R10, 1.1641532182693481445e-10 ;  /* 0x2f0000000f107423 */ /* 0x000fe2000000000a */
[----:B------:R-:W-:Y:S02]  /*2bf0*/  LOP3.LUT R3, R17, R2, RZ, 0x3c, !PT ;  /* 0x0000000211037212 */ /* 0x000fe400078e3cff */
[----:B------:R-:W-:Y:S01]  /*2c00*/  IADD3 R17, PT, PT, R6, 0x212e9e, R5 ;  /* 0x00212e9e06117810 */ /* 0x000fe20007ffe005 */
[----:B------:R-:W-:Y:S01]  /*2c10*/  FFMA R14, R13, R10, 1.1641532182693481445e-10 ;  /* 0x2f0000000d0e7423 */ /* 0x000fe2000000000a */
[-C--:B------:R-:W-:Y:S01]  /*2c20*/  FFMA R16, R16, R11.reuse, -1 ;  /* 0xbf80000010107423 */ /* 0x080fe2000000000b */
[----:B------:R-:W-:Y:S01]  /*2c30*/  IMAD.IADD R18, R3, 0x1, R0 ;  /* 0x0000000103127824 */ /* 0x000fe200078e0200 */
[----:B------:R-:W-:Y:S01]  /*2c40*/  IADD3 R15, PT, PT, R6, 0x1ba6d9, R4 ;  /* 0x001ba6d9060f7810 */ /* 0x000fe20007ffe004 */
[----:B------:R-:W-:Y:S01]  /*2c50*/  FFMA R14, R14, R11, -1 ;  /* 0xbf8000000e0e7423 */ /* 0x000fe2000000000b */
[----:B------:R-:W-:Y:S01]  /*2c60*/  IADD3 R6, PT, PT, R6, 0x26b663, R2 ;  /* 0x0026b66306067810 */ /* 0x000fe20007ffe002 */
[----:B------:R-:W-:Y:S01]  /*2c70*/  FMUL R13, R16, R16 ;  /* 0x00000010100d7220 */ /* 0x000fe20000400000 */
[----:B------:R-:W-:-:S02]  /*2c80*/  I2FP.F32.U32 R17, R17 ;  /* 0x0000001100117245 */ /* 0x000fc40000201000 */
[----:B------:R-:W-:Y:S01]  /*2c90*/  I2FP.F32.U32 R21, R18 ;  /* 0x0000001200157245 */ /* 0x000fe20000201000 */
[----:B------:R-:W-:Y:S01]  /*2ca0*/  FFMA R13, R14, R14, R13 ;  /* 0x0000000e0e0d7223 */ /* 0x000fe2000000000d */
[----:B------:R-:W-:Y:S01]  /*2cb0*/  I2FP.F32.U32 R15, R15 ;  /* 0x0000000f000f7245 */ /* 0x000fe20000201000 */
[----:B------:R-:W-:Y:S01]  /*2cc0*/  FFMA R14, R17, R10, 1.1641532182693481445e-10 ;  /* 0x2f000000110e7423 */ /* 0x000fe2000000000a */
[----:B------:R-:W-:Y:S01]  /*2cd0*/  I2FP.F32.U32 R19, R6 ;  /* 0x0000000600137245 */ /* 0x000fe20000201000 */
[-C--:B------:R-:W-:Y:S01]  /*2ce0*/  FFMA R16, R21, R10.reuse, 1.1641532182693481445e-10 ;  /* 0x2f00000015107423 */ /* 0x080fe2000000000a */
[----:B------:R-:W-:Y:S01]  /*2cf0*/  FSETP.GTU.AND P0, PT, R12, 1, PT ;  /* 0x3f8000000c00780b */ /* 0x000fe20003f0c000 */
[-C--:B------:R-:W-:Y:S01]  /*2d00*/  FFMA R6, R15, R10.reuse, 1.1641532182693481445e-10 ;  /* 0x2f0000000f067423 */ /* 0x080fe2000000000a */
[-C--:B------:R-:W-:Y:S01]  /*2d10*/  FFMA R14, R14, R11.reuse, -1 ;  /* 0xbf8000000e0e7423 */ /* 0x080fe2000000000b */
[----:B------:R-:W-:Y:S01]  /*2d20*/  FFMA R10, R19, R10, 1.1641532182693481445e-10 ;  /* 0x2f000000130a7423 */ /* 0x000fe2000000000a */
[-C--:B------:R-:W-:Y:S01]  /*2d30*/  FFMA R16, R16, R11.reuse, -1 ;  /* 0xbf80000010107423 */ /* 0x080fe2000000000b */
[-C--:B------:R-:W-:Y:S01]  /*2d40*/  FFMA R6, R6, R11.reuse, -1 ;  /* 0xbf80000006067423 */ /* 0x080fe2000000000b */
[----:B------:R-:W-:Y:S01]  /*2d50*/  FSETP.GTU.AND P1, PT, R13, 1, PT ;  /* 0x3f8000000d00780b */ /* 0x000fe20003f2c000 */
[----:B------:R-:W-:Y:S01]  /*2d60*/  FFMA R10, R10, R11, -1 ;  /* 0xbf8000000a0a7423 */ /* 0x000fe2000000000b */
[----:B------:R-:W-:Y:S01]  /*2d70*/  FMUL R11, R14, R14 ;  /* 0x0000000e0e0b7220 */ /* 0x000fe20000400000 */
[----:B------:R-:W-:Y:S01]  /*2d80*/  FMUL R15, R16, R16 ;  /* 0x00000010100f7220 */ /* 0x000fe20000400000 */
[----:B------:R-:W-:-:S02]  /*2d90*/  SEL R13, RZ, 0x1, P1 ;  /* 0x00000001ff0d7807 */ /* 0x000fc40000800000 */
[----:B------:R-:W-:Y:S01]  /*2da0*/  FFMA R11, R6, R6, R11 ;  /* 0x00000006060b7223 */ /* 0x000fe2000000000b */
[----:B------:R-:W-:Y:S01]  /*2db0*/  FFMA R15, R10, R10, R15 ;  /* 0x0000000a0a0f7223 */ /* 0x000fe2000000000f */
[----:B------:R-:W-:-:S03]  /*2dc0*/  SEL R6, RZ, 0x1, P0 ;  /* 0x00000001ff067807 */ /* 0x000fc60000000000 */
[----:B------:R-:W-:Y:S02]  /*2dd0*/  FSETP.GTU.AND P0, PT, R11, 1, PT ;  /* 0x3f8000000b00780b */ /* 0x000fe40003f0c000 */
[----:B------:R-:W-:Y:S02]  /*2de0*/  FSETP.GTU.AND P1, PT, R15, 1, PT ;  /* 0x3f8000000f00780b */ /* 0x000fe40003f2c000 */
[----:B------:R-:W-:Y:S02]  /*2df0*/  IADD3 R6, P2, P3, R13, R8, R6 ;  /* 0x000000080d067210 */ /* 0x000fe40007b5e006 */
[----:B------:R-:W-:Y:S02]  /*2e00*/  SEL R11, RZ, 0x1, P0 ;  /* 0x00000001ff0b7807 */ /* 0x000fe40000000000 */
[----:B------:R-:W-:Y:S02]  /*2e10*/  SEL R8, RZ, 0x1, P1 ;  /* 0x00000001ff087807 */ /* 0x000fe40000800000 */
[----:B------:R-:W-:-:S02]  /*2e20*/  IADD3.X R9, PT, PT, RZ, R9, RZ, P2, P3 ;  /* 0x00000009ff097210 */ /* 0x000fc400017e64ff */
[----:B------:R-:W-:Y:S01]  /*2e30*/  IADD3 R8, P0, P1, R8, R6, R11 ;  /* 0x0000000608087210 */ /* 0x000fe2000791e00b */
[----:B------:R-:W-:Y:S02]  /*2e40*/  IMAD.MOV.U32 R6, RZ, RZ, R0 ;  /* 0x000000ffff067224 */ /* 0x000fe400078e0000 */
[----:B------:R-:W-:Y:S01]  /*2e50*/  VIADD R0, R0, 0x2c3e28 ;  /* 0x002c3e2800007836 */ /* 0x000fe20000000000 */
[----:B------:R-:W-:Y:S01]  /*2e60*/  IADD3.X R9, PT, PT, RZ, R9, RZ, P0, P1 ;  /* 0x00000009ff097210 */ /* 0x000fe200007e24ff */
[----:B------:R-:W-:Y:S08]  /*2e70*/  BRA.U UP0, `(.L_x_13) ;  /* 0xfffffff900487547 */ /* 0x000ff0000b83ffff */
.L_x_12:
[----:B------:R-:W-:-:S04]  /*2e80*/  UISETP.NE.U32.AND UP0, UPT, UR10, URZ, UPT ;  /* 0x000000ff0a00728c */ /* 0x000fc8000bf05070 */
[----:B------:R-:W-:-:S09]  /*2e90*/  UISETP.NE.AND.EX UP0, UPT, UR4, URZ, UPT, UP0 ;  /* 0x000000ff0400728c */ /* 0x000fd2000bf05300 */
[----:B------:R-:W-:Y:S05]  /*2ea0*/  BRA.U !UP0, `(.L_x_11) ;  /* 0x0000000108a07547 */ /* 0x000fea000b800000 */
[----:B------:R-:W-:-:S07]  /*2eb0*/  VIADD R11, R6, 0xb0f8a ;  /* 0x000b0f8a060b7836 */ /* 0x000fce0000000000 */
.L_x_14:
[----:B------:R-:W-:Y:S01]  /*2ec0*/  SHF.R.U32.HI R0, RZ, 0x2, R7 ;  /* 0x00000002ff007819 */ /* 0x000fe20000011607 */
[----:B------:R-:W-:Y:S01]  /*2ed0*/  UIADD3 UR10, UP0, UPT, UR10, -0x1, URZ ;  /* 0xffffffff0a0a7890 */ /* 0x000fe2000ff1e0ff */
[----:B------:R-:W-:Y:S02]  /*2ee0*/  SHF.R.U32.HI R13, RZ, 0x2, R4 ;  /* 0x00000002ff0d7819 */ /* 0x000fe40000011604 */
[----:B------:R-:W-:Y:S01]  /*2ef0*/  LOP3.LUT R0, R0, R7, RZ, 0x3c, !PT ;  /* 0x0000000700007212 */ /* 0x000fe200078e3cff */
[----:B0123--:R-:W-:Y:S01]  /*2f00*/  IMAD.SHL.U32 R7, R3, 0x10, RZ ;  /* 0x0000001003077824 */ /* 0x00ffe200078e00ff */
[----:B------:R-:W-:Y:S01]  /*2f10*/  LOP3.LUT R13, R13, R4, RZ, 0x3c, !PT ;  /* 0x000000040d0d7212 */ /* 0x000fe200078e3cff */
[----:B------:R-:W-:Y:S02]  /*2f20*/  UIADD3.X UR4, UPT, UPT, UR4, -0x1, URZ, UP0, !UPT ;  /* 0xffffffff04047890 */ /* 0x000fe400087fe4ff */
[----:B------:R-:W-:Y:S01]  /*2f30*/  IMAD.SHL.U32 R6, R0, 0x2, RZ ;  /* 0x0000000200067824 */ /* 0x000fe200078e00ff */
[----:B------:R-:W-:Y:S01]  /*2f40*/  UISETP.NE.U32.AND UP0, UPT, UR10, URZ, UPT ;  /* 0x000000ff0a00728c */ /* 0x000fe2000bf05070 */
[----:B------:R-:W-:-:S03]  /*2f50*/  IMAD.SHL.U32 R4, R13, 0x2, RZ ;  /* 0x000000020d047824 */ /* 0x000fc600078e00ff */
[----:B------:R-:W-:Y:S01]  /*2f60*/  LOP3.LUT R0, R0, R6, R7, 0x96, !PT ;  /* 0x0000000600007212 */ /* 0x000fe200078e9607 */
[----:B------:R-:W-:Y:S01]  /*2f70*/  IMAD.MOV.U32 R6, RZ, RZ, R2 ;  /* 0x000000ffff067224 */ /* 0x000fe200078e0002 */
[----:B------:R-:W-:Y:S01]  /*2f80*/  UISETP.NE.AND.EX UP0, UPT, UR4, URZ, UPT, UP0 ;  /* 0x000000ff0400728c */ /* 0x000fe2000bf05300 */
[----:B------:R-:W-:Y:S01]  /*2f90*/  IMAD.MOV.U32 R7, RZ, RZ, 0x2f800000 ;  /* 0x2f800000ff077424 */ /* 0x000fe200078e00ff */
[----:B------:R-:W-:-:S05]  /*2fa0*/  LOP3.LUT R2, R0, R3, RZ, 0x3c, !PT ;  /* 0x0000000300027212 */ /* 0x000fca00078e3cff */
[----:B------:R-:W-:-:S05]  /*2fb0*/  IMAD.SHL.U32 R0, R2, 0x10, RZ ;  /* 0x0000001002007824 */ /* 0x000fca00078e00ff */
[----:B------:R-:W-:Y:S02]  /*2fc0*/  LOP3.LUT R13, R13, R4, R0, 0x96, !PT ;  /* 0x000000040d0d7212 */ /* 0x000fe400078e9600 */
[----:B------:R-:W-:Y:S02]  /*2fd0*/  IADD3 R0, PT, PT, R11, -0x587c5, R2 ;  /* 0xfffa783b0b007810 */ /* 0x000fe40007ffe002 */
[----:B------:R-:W-:Y:S01]  /*2fe0*/  LOP3.LUT R10, R13, R2, RZ, 0x3c, !PT ;  /* 0x000000020d0a7212 */ /* 0x000fe200078e3cff */
[----:B------:R-:W-:Y:S01]  /*2ff0*/  IMAD.MOV.U32 R13, RZ, RZ, 0x40000000 ;  /* 0x40000000ff0d7424 */ /* 0x000fe200078e00ff */
[----:B------:R-:W-:-:S03]  /*3000*/  I2FP.F32.U32 R0, R0 ;  /* 0x0000000000007245 */ /* 0x000fc60000201000 */
[----:B------:R-:W-:Y:S02]  /*3010*/  IMAD.IADD R4, R10, 0x1, R11 ;  /* 0x000000010a047824 */ /* 0x000fe400078e020b */
[----:B------:R-:W-:Y:S01]  /*3020*/  FFMA R0, R0, R7, 1.1641532182693481445e-10 ;  /* 0x2f00000000007423 */ /* 0x000fe20000000007 */
[----:B------:R-:W-:Y:S02]  /*3030*/  VIADD R11, R11, 0xb0f8a ;  /* 0x000b0f8a0b0b7836 */ /* 0x000fe40000000000 */
[----:B------:R-:W-:Y:S01]  /*3040*/  I2FP.F32.U32 R4, R4 ;  /* 0x0000000400047245 */ /* 0x000fe20000201000 */
[----:B------:R-:W-:-:S04]  /*3050*/  FFMA R0, R0, R13, -1 ;  /* 0xbf80000000007423 */ /* 0x000fc8000000000d */
[----:B------:R-:W-:-:S04]  /*3060*/  FFMA R4, R4, R7, 1.1641532182693481445e-10 ;  /* 0x2f00000004047423 */ /* 0x000fc80000000007 */
[----:B------:R-:W-:-:S04]  /*3070*/  FFMA R4, R4, R13, -1 ;  /* 0xbf80000004047423 */ /* 0x000fc8000000000d */
[----:B------:R-:W-:Y:S01]  /*3080*/  FMUL R7, R4, R4 ;  /* 0x0000000404077220 */ /* 0x000fe20000400000 */
[----:B------:R-:W-:-:S03]  /*3090*/  IMAD.MOV.U32 R4, RZ, RZ, R6 ;  /* 0x000000ffff047224 */ /* 0x000fc600078e0006 */
[----:B------:R-:W-:-:S05]  /*30a0*/  FFMA R7, R0, R0, R7 ;  /* 0x0000000000077223 */ /* 0x000fca0000000007 */
[----:B------:R-:W-:-:S04]  /*30b0*/  FSETP.GTU.AND P0, PT, R7, 1, PT ;  /* 0x3f8000000700780b */ /* 0x000fc80003f0c000 */
[----:B------:R-:W-:-:S04]  /*30c0*/  SEL R7, RZ, 0x1, P0 ;  /* 0x00000001ff077807 */ /* 0x000fc80000000000 */
[----:B------:R-:W-:Y:S01]  /*30d0*/  IADD3 R8, P0, PT, R8, R7, RZ ;  /* 0x0000000708087210 */ /* 0x000fe20007f1e0ff */
[----:B------:R-:W-:Y:S02]  /*30e0*/  IMAD.MOV.U32 R7, RZ, RZ, R5 ;  /* 0x000000ffff077224 */ /* 0x000fe400078e0005 */
[----:B------:R-:W-:Y:S02]  /*30f0*/  IMAD.MOV.U32 R5, RZ, RZ, R3 ;  /* 0x000000ffff057224 */ /* 0x000fe400078e0003 */
[----:B------:R-:W-:Y:S02]  /*3100*/  IMAD.MOV.U32 R3, RZ, RZ, R10 ;  /* 0x000000ffff037224 */ /* 0x000fe400078e000a */
[----:B------:R-:W-:Y:S01]  /*3110*/  IMAD.X R9, RZ, RZ, R9, P0 ;  /* 0x000000ffff097224 */ /* 0x000fe200000e0609 */
[----:B------:R-:W-:Y:S06]  /*3120*/  BRA.U UP0, `(.L_x_14) ;  /* 0xfffffffd00647547 */ /* 0x000fec000b83ffff */
.L_x_11:
[----:B0123--:R-:W0:Y:S02]  /*3130*/  LDC.64 R2, c[0x0][0x380] ;  /* 0x0000e000ff027b82 */ /* 0x00fe240000000a00 */
[----:B0-----:R-:W-:Y:S01]  /*3140*/  REDG.E.ADD.64.STRONG.GPU desc[UR8][R2.64], R8 ;  /* 0x000000080200798e */ /* 0x001fe2000c12e508 */
[----:B------:R-:W-:Y:S05]  /*3150*/  EXIT ;  /* 0x000000000000794d */ /* 0x000fea0003800000 */
.L_x_15:
[----:B------:R-:W-:-:S00]  /*3160*/  BRA `(.L_x_15) ;  /* 0xfffffffc00fc7947 */ /* 0x000fc0000383ffff */
[----:B------:R-:W-:-:S00]  /*3170*/  NOP ;  /* 0x0000000000007918 */ /* 0x000fc00000000000 */
        /* <DEDUP_REMOVED lines=8> */
.L_x_16:


//--------------------- .nv.global.init           --------------------------
	.section	.nv.global.init,"aw",@progbits
	.align	4
.nv.global.init:
	.type		mrg32k3aM1SubSeq,@object
	.size		mrg32k3aM1SubSeq,(mrg32k3aM2SubSeq - mrg32k3aM1SubSeq)
mrg32k3aM1SubSeq:
        /*0000*/ 	.byte	0x0b, 0xcc, 0xee, 0x04, 0x73, 0x29, 0x8b, 0x6f, 0xf6, 0x53, 0x03, 0xf6, 0x23, 0xf6, 0xea, 0xda
        /* <DEDUP_REMOVED lines=125> */
	.type		mrg32k3aM2SubSeq,@object
	.size		mrg32k3aM2SubSeq,(mrg32k3aM1 - mrg32k3aM2SubSeq)
mrg32k3aM2SubSeq:
        /* <DEDUP_REMOVED lines=126> */
	.type		mrg32k3aM1,@object
	.size		mrg32k3aM1,(mrg32k3aM1Seq - mrg32k3aM1)
mrg32k3aM1:
        /* <DEDUP_REMOVED lines=144> */
	.type		mrg32k3aM1Seq,@object
	.size		mrg32k3aM1Seq,(mrg32k3aM2 - mrg32k3aM1Seq)
mrg32k3aM1Seq:
        /* <DEDUP_REMOVED lines=144> */
	.type		mrg32k3aM2,@object
	.size		mrg32k3aM2,(mrg32k3aM2Seq - mrg32k3aM2)
mrg32k3aM2:
        /* <DEDUP_REMOVED lines=144> */
	.type		mrg32k3aM2Seq,@object
	.size		mrg32k3aM2Seq,(precalc_xorwow_matrix - mrg32k3aM2Seq)
mrg32k3aM2Seq:
        /* <DEDUP_REMOVED lines=144> */
	.type		precalc_xorwow_matrix,@object
	.size		precalc_xorwow_matrix,(precalc_xorwow_offset_matrix - precalc_xorwow_matrix)
precalc_xorwow_matrix:
        /* <DEDUP_REMOVED lines=6400> */
	.type		precalc_xorwow_offset_matrix,@object
	.size		precalc_xorwow_offset_matrix,(.L_1 - precalc_xorwow_offset_matrix)
precalc_xorwow_offset_matrix:
        /* <DEDUP_REMOVED lines=6400> */
.L_1:


//--------------------- .nv.shared.reserved.0     --------------------------
	.section	.nv.shared.reserved.0,"aw",@nobits
	.weak		__nv_reservedSMEM_offset_0_alias
	.size		__nv_reservedSMEM_offset_0_alias, 0, 64
	.other		__nv_reservedSMEM_offset_0_alias,@"STO_CUDA_RESERVED_SHARED STV_DEFAULT"
__nv_reservedSMEM_offset_0_alias:
	.zero		0
	.zero		64


//--------------------- .nv.constant0._Z23generate_random_numbersPymy --------------------------
	.section	.nv.constant0._Z23generate_random_numbersPymy,"a",@progbits
	.sectionflags	@""
	.align	4
.nv.constant0._Z23generate_random_numbersPymy:
	.zero		920


//--------------------- SYMBOLS --------------------------

	.type		.nv.reservedSmem.offset0,@object
	.size		.nv.reservedSmem.offset0,0x4
